//
// Generated by NVIDIA NVVM Compiler
//
// Compiler Build ID: CL-36424714
// Cuda compilation tools, release 13.0, V13.0.88
// Based on NVVM 20.0.0
//

.version 9.0
.target sm_100
.address_size 64

	// .globl	_Z7softMaxiiPKfPf
.global .align 1 .b8 _ZN34_INTERNAL_ae891b0f_4_k_cu_b13f3c704cuda3std3__436_GLOBAL__N__ae891b0f_4_k_cu_b13f3c706ignoreE[1];
.global .align 1 .b8 _ZN34_INTERNAL_ae891b0f_4_k_cu_b13f3c704cuda3std3__45__cpo5beginE[1];
.global .align 1 .b8 _ZN34_INTERNAL_ae891b0f_4_k_cu_b13f3c704cuda3std3__45__cpo3endE[1];
.global .align 1 .b8 _ZN34_INTERNAL_ae891b0f_4_k_cu_b13f3c704cuda3std3__45__cpo6cbeginE[1];
.global .align 1 .b8 _ZN34_INTERNAL_ae891b0f_4_k_cu_b13f3c704cuda3std3__45__cpo4cendE[1];
.global .align 1 .b8 _ZN34_INTERNAL_ae891b0f_4_k_cu_b13f3c704cuda3std3__419piecewise_constructE[1];
.global .align 1 .b8 _ZN34_INTERNAL_ae891b0f_4_k_cu_b13f3c704cuda3std3__48in_placeE[1];
.global .align 1 .b8 _ZN34_INTERNAL_ae891b0f_4_k_cu_b13f3c704cuda3std6ranges3__45__cpo4swapE[1];
.global .align 1 .b8 _ZN34_INTERNAL_ae891b0f_4_k_cu_b13f3c704cuda3std6ranges3__45__cpo9iter_moveE[1];
.global .align 1 .b8 _ZN34_INTERNAL_ae891b0f_4_k_cu_b13f3c704cuda3std6ranges3__45__cpo7advanceE[1];

.visible .entry _Z7softMaxiiPKfPf(
	.param .u32 _Z7softMaxiiPKfPf_param_0,
	.param .u32 _Z7softMaxiiPKfPf_param_1,
	.param .u64 .ptr .align 1 _Z7softMaxiiPKfPf_param_2,
	.param .u64 .ptr .align 1 _Z7softMaxiiPKfPf_param_3
)
{
	.reg .pred 	%p<29>;
	.reg .b32 	%r<129>;
	.reg .b32 	%f<494>;
	.reg .b64 	%rd<57>;

	ld.param.u32 	%r43, [_Z7softMaxiiPKfPf_param_0];
	ld.param.u32 	%r42, [_Z7softMaxiiPKfPf_param_1];
	ld.param.u64 	%rd17, [_Z7softMaxiiPKfPf_param_2];
	ld.param.u64 	%rd18, [_Z7softMaxiiPKfPf_param_3];
	cvta.to.global.u64 	%rd1, %rd18;
	mov.u32 	%r44, %ctaid.x;
	mov.u32 	%r45, %ntid.x;
	mov.u32 	%r46, %tid.x;
	mad.lo.s32 	%r1, %r44, %r45, %r46;
	setp.ge.s32 	%p1, %r1, %r43;
	@%p1 bra 	$L__BB0_38;
	cvta.to.global.u64 	%rd2, %rd17;
	mul.lo.s32 	%r2, %r42, %r1;
	mul.wide.s32 	%rd19, %r2, 4;
	add.s64 	%rd3, %rd2, %rd19;
	ld.global.f32 	%f484, [%rd3];
	setp.lt.s32 	%p2, %r42, 1;
	@%p2 bra 	$L__BB0_14;
	and.b32  	%r3, %r42, 15;
	setp.lt.u32 	%p3, %r42, 16;
	mov.b32 	%r115, 0;
	@%p3 bra 	$L__BB0_5;
	and.b32  	%r115, %r42, 2147483632;
	neg.s32 	%r119, %r115;
	add.s64 	%rd21, %rd19, %rd2;
	add.s64 	%rd54, %rd21, 32;
$L__BB0_4:
	.pragma "nounroll";
	ld.global.f32 	%f28, [%rd54+-32];
	max.f32 	%f29, %f484, %f28;
	ld.global.f32 	%f30, [%rd54+-28];
	max.f32 	%f31, %f29, %f30;
	ld.global.f32 	%f32, [%rd54+-24];
	max.f32 	%f33, %f31, %f32;
	ld.global.f32 	%f34, [%rd54+-20];
	max.f32 	%f35, %f33, %f34;
	ld.global.f32 	%f36, [%rd54+-16];
	max.f32 	%f37, %f35, %f36;
	ld.global.f32 	%f38, [%rd54+-12];
	max.f32 	%f39, %f37, %f38;
	ld.global.f32 	%f40, [%rd54+-8];
	max.f32 	%f41, %f39, %f40;
	ld.global.f32 	%f42, [%rd54+-4];
	max.f32 	%f43, %f41, %f42;
	ld.global.f32 	%f44, [%rd54];
	max.f32 	%f45, %f43, %f44;
	ld.global.f32 	%f46, [%rd54+4];
	max.f32 	%f47, %f45, %f46;
	ld.global.f32 	%f48, [%rd54+8];
	max.f32 	%f49, %f47, %f48;
	ld.global.f32 	%f50, [%rd54+12];
	max.f32 	%f51, %f49, %f50;
	ld.global.f32 	%f52, [%rd54+16];
	max.f32 	%f53, %f51, %f52;
	ld.global.f32 	%f54, [%rd54+20];
	max.f32 	%f55, %f53, %f54;
	ld.global.f32 	%f56, [%rd54+24];
	max.f32 	%f57, %f55, %f56;
	ld.global.f32 	%f58, [%rd54+28];
	max.f32 	%f484, %f57, %f58;
	add.s32 	%r119, %r119, 16;
	add.s64 	%rd54, %rd54, 64;
	setp.eq.s32 	%p4, %r119, 0;
	@%p4 bra 	$L__BB0_5;
	bra.uni 	$L__BB0_4;
$L__BB0_5:
	setp.eq.s32 	%p5, %r3, 0;
	@%p5 bra 	$L__BB0_14;
	and.b32  	%r7, %r42, 7;
	setp.lt.u32 	%p6, %r3, 8;
	@%p6 bra 	$L__BB0_8;
	mul.wide.u32 	%rd22, %r115, 4;
	add.s64 	%rd23, %rd3, %rd22;
	ld.global.f32 	%f60, [%rd23];
	max.f32 	%f61, %f484, %f60;
	ld.global.f32 	%f62, [%rd23+4];
	max.f32 	%f63, %f61, %f62;
	ld.global.f32 	%f64, [%rd23+8];
	max.f32 	%f65, %f63, %f64;
	ld.global.f32 	%f66, [%rd23+12];
	max.f32 	%f67, %f65, %f66;
	ld.global.f32 	%f68, [%rd23+16];
	max.f32 	%f69, %f67, %f68;
	ld.global.f32 	%f70, [%rd23+20];
	max.f32 	%f71, %f69, %f70;
	ld.global.f32 	%f72, [%rd23+24];
	max.f32 	%f73, %f71, %f72;
	ld.global.f32 	%f74, [%rd23+28];
	max.f32 	%f484, %f73, %f74;
	add.s32 	%r115, %r115, 8;
$L__BB0_8:
	setp.eq.s32 	%p7, %r7, 0;
	@%p7 bra 	$L__BB0_14;
	and.b32  	%r10, %r42, 3;
	setp.lt.u32 	%p8, %r7, 4;
	@%p8 bra 	$L__BB0_11;
	mul.wide.u32 	%rd24, %r115, 4;
	add.s64 	%rd25, %rd3, %rd24;
	ld.global.f32 	%f76, [%rd25];
	max.f32 	%f77, %f484, %f76;
	ld.global.f32 	%f78, [%rd25+4];
	max.f32 	%f79, %f77, %f78;
	ld.global.f32 	%f80, [%rd25+8];
	max.f32 	%f81, %f79, %f80;
	ld.global.f32 	%f82, [%rd25+12];
	max.f32 	%f484, %f81, %f82;
	add.s32 	%r115, %r115, 4;
$L__BB0_11:
	setp.eq.s32 	%p9, %r10, 0;
	@%p9 bra 	$L__BB0_14;
	mul.wide.u32 	%rd27, %r115, 4;
	add.s64 	%rd28, %rd19, %rd27;
	add.s64 	%rd53, %rd2, %rd28;
	neg.s32 	%r118, %r10;
$L__BB0_13:
	.pragma "nounroll";
	ld.global.f32 	%f83, [%rd53];
	max.f32 	%f484, %f484, %f83;
	add.s64 	%rd53, %rd53, 4;
	add.s32 	%r118, %r118, 1;
	setp.ne.s32 	%p10, %r118, 0;
	@%p10 bra 	$L__BB0_13;
$L__BB0_14:
	setp.lt.s32 	%p11, %r42, 1;
	mov.f32 	%f492, 0f00000000;
	@%p11 bra 	$L__BB0_26;
	and.b32  	%r16, %r42, 7;
	setp.lt.u32 	%p12, %r42, 8;
	mov.f32 	%f492, 0f00000000;
	mov.b32 	%r120, 0;
	@%p12 bra 	$L__BB0_18;
	and.b32  	%r120, %r42, 2147483640;
	neg.s32 	%r123, %r120;
	add.s64 	%rd30, %rd19, %rd2;
	add.s64 	%rd55, %rd30, 16;
	mov.f32 	%f492, 0f00000000;
$L__BB0_17:
	.pragma "nounroll";
	ld.global.f32 	%f88, [%rd55+-16];
	sub.f32 	%f89, %f88, %f484;
	fma.rn.f32 	%f90, %f89, 0f3BBB989D, 0f3F000000;
	cvt.sat.f32.f32 	%f91, %f90;
	mov.f32 	%f92, 0f4B400001;
	mov.f32 	%f93, 0f437C0000;
	fma.rm.f32 	%f94, %f91, %f93, %f92;
	add.f32 	%f95, %f94, 0fCB40007F;
	neg.f32 	%f96, %f95;
	fma.rn.f32 	%f97, %f89, 0f3FB8AA3B, %f96;
	fma.rn.f32 	%f98, %f89, 0f32A57060, %f97;
	mov.b32 	%r49, %f94;
	shl.b32 	%r50, %r49, 23;
	mov.b32 	%f99, %r50;
	ex2.approx.ftz.f32 	%f100, %f98;
	fma.rn.f32 	%f101, %f100, %f99, %f492;
	ld.global.f32 	%f102, [%rd55+-12];
	sub.f32 	%f103, %f102, %f484;
	fma.rn.f32 	%f104, %f103, 0f3BBB989D, 0f3F000000;
	cvt.sat.f32.f32 	%f105, %f104;
	fma.rm.f32 	%f106, %f105, %f93, %f92;
	add.f32 	%f107, %f106, 0fCB40007F;
	neg.f32 	%f108, %f107;
	fma.rn.f32 	%f109, %f103, 0f3FB8AA3B, %f108;
	fma.rn.f32 	%f110, %f103, 0f32A57060, %f109;
	mov.b32 	%r51, %f106;
	shl.b32 	%r52, %r51, 23;
	mov.b32 	%f111, %r52;
	ex2.approx.ftz.f32 	%f112, %f110;
	fma.rn.f32 	%f113, %f112, %f111, %f101;
	ld.global.f32 	%f114, [%rd55+-8];
	sub.f32 	%f115, %f114, %f484;
	fma.rn.f32 	%f116, %f115, 0f3BBB989D, 0f3F000000;
	cvt.sat.f32.f32 	%f117, %f116;
	fma.rm.f32 	%f118, %f117, %f93, %f92;
	add.f32 	%f119, %f118, 0fCB40007F;
	neg.f32 	%f120, %f119;
	fma.rn.f32 	%f121, %f115, 0f3FB8AA3B, %f120;
	fma.rn.f32 	%f122, %f115, 0f32A57060, %f121;
	mov.b32 	%r53, %f118;
	shl.b32 	%r54, %r53, 23;
	mov.b32 	%f123, %r54;
	ex2.approx.ftz.f32 	%f124, %f122;
	fma.rn.f32 	%f125, %f124, %f123, %f113;
	ld.global.f32 	%f126, [%rd55+-4];
	sub.f32 	%f127, %f126, %f484;
	fma.rn.f32 	%f128, %f127, 0f3BBB989D, 0f3F000000;
	cvt.sat.f32.f32 	%f129, %f128;
	fma.rm.f32 	%f130, %f129, %f93, %f92;
	add.f32 	%f131, %f130, 0fCB40007F;
	neg.f32 	%f132, %f131;
	fma.rn.f32 	%f133, %f127, 0f3FB8AA3B, %f132;
	fma.rn.f32 	%f134, %f127, 0f32A57060, %f133;
	mov.b32 	%r55, %f130;
	shl.b32 	%r56, %r55, 23;
	mov.b32 	%f135, %r56;
	ex2.approx.ftz.f32 	%f136, %f134;
	fma.rn.f32 	%f137, %f136, %f135, %f125;
	ld.global.f32 	%f138, [%rd55];
	sub.f32 	%f139, %f138, %f484;
	fma.rn.f32 	%f140, %f139, 0f3BBB989D, 0f3F000000;
	cvt.sat.f32.f32 	%f141, %f140;
	fma.rm.f32 	%f142, %f141, %f93, %f92;
	add.f32 	%f143, %f142, 0fCB40007F;
	neg.f32 	%f144, %f143;
	fma.rn.f32 	%f145, %f139, 0f3FB8AA3B, %f144;
	fma.rn.f32 	%f146, %f139, 0f32A57060, %f145;
	mov.b32 	%r57, %f142;
	shl.b32 	%r58, %r57, 23;
	mov.b32 	%f147, %r58;
	ex2.approx.ftz.f32 	%f148, %f146;
	fma.rn.f32 	%f149, %f148, %f147, %f137;
	ld.global.f32 	%f150, [%rd55+4];
	sub.f32 	%f151, %f150, %f484;
	fma.rn.f32 	%f152, %f151, 0f3BBB989D, 0f3F000000;
	cvt.sat.f32.f32 	%f153, %f152;
	fma.rm.f32 	%f154, %f153, %f93, %f92;
	add.f32 	%f155, %f154, 0fCB40007F;
	neg.f32 	%f156, %f155;
	fma.rn.f32 	%f157, %f151, 0f3FB8AA3B, %f156;
	fma.rn.f32 	%f158, %f151, 0f32A57060, %f157;
	mov.b32 	%r59, %f154;
	shl.b32 	%r60, %r59, 23;
	mov.b32 	%f159, %r60;
	ex2.approx.ftz.f32 	%f160, %f158;
	fma.rn.f32 	%f161, %f160, %f159, %f149;
	ld.global.f32 	%f162, [%rd55+8];
	sub.f32 	%f163, %f162, %f484;
	fma.rn.f32 	%f164, %f163, 0f3BBB989D, 0f3F000000;
	cvt.sat.f32.f32 	%f165, %f164;
	fma.rm.f32 	%f166, %f165, %f93, %f92;
	add.f32 	%f167, %f166, 0fCB40007F;
	neg.f32 	%f168, %f167;
	fma.rn.f32 	%f169, %f163, 0f3FB8AA3B, %f168;
	fma.rn.f32 	%f170, %f163, 0f32A57060, %f169;
	mov.b32 	%r61, %f166;
	shl.b32 	%r62, %r61, 23;
	mov.b32 	%f171, %r62;
	ex2.approx.ftz.f32 	%f172, %f170;
	fma.rn.f32 	%f173, %f172, %f171, %f161;
	ld.global.f32 	%f174, [%rd55+12];
	sub.f32 	%f175, %f174, %f484;
	fma.rn.f32 	%f176, %f175, 0f3BBB989D, 0f3F000000;
	cvt.sat.f32.f32 	%f177, %f176;
	fma.rm.f32 	%f178, %f177, %f93, %f92;
	add.f32 	%f179, %f178, 0fCB40007F;
	neg.f32 	%f180, %f179;
	fma.rn.f32 	%f181, %f175, 0f3FB8AA3B, %f180;
	fma.rn.f32 	%f182, %f175, 0f32A57060, %f181;
	mov.b32 	%r63, %f178;
	shl.b32 	%r64, %r63, 23;
	mov.b32 	%f183, %r64;
	ex2.approx.ftz.f32 	%f184, %f182;
	fma.rn.f32 	%f492, %f184, %f183, %f173;
	add.s32 	%r123, %r123, 8;
	add.s64 	%rd55, %rd55, 32;
	setp.eq.s32 	%p13, %r123, 0;
	@%p13 bra 	$L__BB0_18;
	bra.uni 	$L__BB0_17;
$L__BB0_18:
	setp.eq.s32 	%p14, %r16, 0;
	@%p14 bra 	$L__BB0_26;
	and.b32  	%r22, %r42, 3;
	setp.lt.u32 	%p15, %r16, 4;
	@%p15 bra 	$L__BB0_21;
	mul.wide.u32 	%rd31, %r120, 4;
	add.s64 	%rd32, %rd3, %rd31;
	ld.global.f32 	%f186, [%rd32];
	sub.f32 	%f187, %f186, %f484;
	fma.rn.f32 	%f188, %f187, 0f3BBB989D, 0f3F000000;
	cvt.sat.f32.f32 	%f189, %f188;
	mov.f32 	%f190, 0f4B400001;
	mov.f32 	%f191, 0f437C0000;
	fma.rm.f32 	%f192, %f189, %f191, %f190;
	add.f32 	%f193, %f192, 0fCB40007F;
	neg.f32 	%f194, %f193;
	fma.rn.f32 	%f195, %f187, 0f3FB8AA3B, %f194;
	fma.rn.f32 	%f196, %f187, 0f32A57060, %f195;
	mov.b32 	%r65, %f192;
	shl.b32 	%r66, %r65, 23;
	mov.b32 	%f197, %r66;
	ex2.approx.ftz.f32 	%f198, %f196;
	fma.rn.f32 	%f199, %f198, %f197, %f492;
	ld.global.f32 	%f200, [%rd32+4];
	sub.f32 	%f201, %f200, %f484;
	fma.rn.f32 	%f202, %f201, 0f3BBB989D, 0f3F000000;
	cvt.sat.f32.f32 	%f203, %f202;
	fma.rm.f32 	%f204, %f203, %f191, %f190;
	add.f32 	%f205, %f204, 0fCB40007F;
	neg.f32 	%f206, %f205;
	fma.rn.f32 	%f207, %f201, 0f3FB8AA3B, %f206;
	fma.rn.f32 	%f208, %f201, 0f32A57060, %f207;
	mov.b32 	%r67, %f204;
	shl.b32 	%r68, %r67, 23;
	mov.b32 	%f209, %r68;
	ex2.approx.ftz.f32 	%f210, %f208;
	fma.rn.f32 	%f211, %f210, %f209, %f199;
	ld.global.f32 	%f212, [%rd32+8];
	sub.f32 	%f213, %f212, %f484;
	fma.rn.f32 	%f214, %f213, 0f3BBB989D, 0f3F000000;
	cvt.sat.f32.f32 	%f215, %f214;
	fma.rm.f32 	%f216, %f215, %f191, %f190;
	add.f32 	%f217, %f216, 0fCB40007F;
	neg.f32 	%f218, %f217;
	fma.rn.f32 	%f219, %f213, 0f3FB8AA3B, %f218;
	fma.rn.f32 	%f220, %f213, 0f32A57060, %f219;
	mov.b32 	%r69, %f216;
	shl.b32 	%r70, %r69, 23;
	mov.b32 	%f221, %r70;
	ex2.approx.ftz.f32 	%f222, %f220;
	fma.rn.f32 	%f223, %f222, %f221, %f211;
	ld.global.f32 	%f224, [%rd32+12];
	sub.f32 	%f225, %f224, %f484;
	fma.rn.f32 	%f226, %f225, 0f3BBB989D, 0f3F000000;
	cvt.sat.f32.f32 	%f227, %f226;
	fma.rm.f32 	%f228, %f227, %f191, %f190;
	add.f32 	%f229, %f228, 0fCB40007F;
	neg.f32 	%f230, %f229;
	fma.rn.f32 	%f231, %f225, 0f3FB8AA3B, %f230;
	fma.rn.f32 	%f232, %f225, 0f32A57060, %f231;
	mov.b32 	%r71, %f228;
	shl.b32 	%r72, %r71, 23;
	mov.b32 	%f233, %r72;
	ex2.approx.ftz.f32 	%f234, %f232;
	fma.rn.f32 	%f492, %f234, %f233, %f223;
	add.s32 	%r120, %r120, 4;
$L__BB0_21:
	setp.eq.s32 	%p16, %r22, 0;
	@%p16 bra 	$L__BB0_26;
	setp.eq.s32 	%p17, %r22, 1;
	@%p17 bra 	$L__BB0_24;
	mul.wide.u32 	%rd33, %r120, 4;
	add.s64 	%rd34, %rd3, %rd33;
	ld.global.f32 	%f236, [%rd34];
	sub.f32 	%f237, %f236, %f484;
	fma.rn.f32 	%f238, %f237, 0f3BBB989D, 0f3F000000;
	cvt.sat.f32.f32 	%f239, %f238;
	mov.f32 	%f240, 0f4B400001;
	mov.f32 	%f241, 0f437C0000;
	fma.rm.f32 	%f242, %f239, %f241, %f240;
	add.f32 	%f243, %f242, 0fCB40007F;
	neg.f32 	%f244, %f243;
	fma.rn.f32 	%f245, %f237, 0f3FB8AA3B, %f244;
	fma.rn.f32 	%f246, %f237, 0f32A57060, %f245;
	mov.b32 	%r73, %f242;
	shl.b32 	%r74, %r73, 23;
	mov.b32 	%f247, %r74;
	ex2.approx.ftz.f32 	%f248, %f246;
	fma.rn.f32 	%f249, %f248, %f247, %f492;
	ld.global.f32 	%f250, [%rd34+4];
	sub.f32 	%f251, %f250, %f484;
	fma.rn.f32 	%f252, %f251, 0f3BBB989D, 0f3F000000;
	cvt.sat.f32.f32 	%f253, %f252;
	fma.rm.f32 	%f254, %f253, %f241, %f240;
	add.f32 	%f255, %f254, 0fCB40007F;
	neg.f32 	%f256, %f255;
	fma.rn.f32 	%f257, %f251, 0f3FB8AA3B, %f256;
	fma.rn.f32 	%f258, %f251, 0f32A57060, %f257;
	mov.b32 	%r75, %f254;
	shl.b32 	%r76, %r75, 23;
	mov.b32 	%f259, %r76;
	ex2.approx.ftz.f32 	%f260, %f258;
	fma.rn.f32 	%f492, %f260, %f259, %f249;
	add.s32 	%r120, %r120, 2;
$L__BB0_24:
	and.b32  	%r77, %r42, 1;
	setp.eq.b32 	%p18, %r77, 1;
	not.pred 	%p19, %p18;
	@%p19 bra 	$L__BB0_26;
	mul.wide.u32 	%rd35, %r120, 4;
	add.s64 	%rd36, %rd3, %rd35;
	ld.global.f32 	%f261, [%rd36];
	sub.f32 	%f262, %f261, %f484;
	fma.rn.f32 	%f263, %f262, 0f3BBB989D, 0f3F000000;
	cvt.sat.f32.f32 	%f264, %f263;
	mov.f32 	%f265, 0f4B400001;
	mov.f32 	%f266, 0f437C0000;
	fma.rm.f32 	%f267, %f264, %f266, %f265;
	add.f32 	%f268, %f267, 0fCB40007F;
	neg.f32 	%f269, %f268;
	fma.rn.f32 	%f270, %f262, 0f3FB8AA3B, %f269;
	fma.rn.f32 	%f271, %f262, 0f32A57060, %f270;
	mov.b32 	%r78, %f267;
	shl.b32 	%r79, %r78, 23;
	mov.b32 	%f272, %r79;
	ex2.approx.ftz.f32 	%f273, %f271;
	fma.rn.f32 	%f492, %f273, %f272, %f492;
$L__BB0_26:
	setp.lt.s32 	%p20, %r42, 1;
	@%p20 bra 	$L__BB0_38;
	and.b32  	%r27, %r42, 7;
	setp.lt.u32 	%p21, %r42, 8;
	mov.b32 	%r126, 0;
	@%p21 bra 	$L__BB0_30;
	and.b32  	%r126, %r42, 2147483640;
	add.s64 	%rd11, %rd1, 16;
	neg.s32 	%r124, %r126;
	add.s64 	%rd38, %rd19, %rd2;
	add.s64 	%rd56, %rd38, 16;
	mov.u32 	%r125, %r2;
$L__BB0_29:
	.pragma "nounroll";
	mul.wide.s32 	%rd39, %r125, 4;
	add.s64 	%rd40, %rd11, %rd39;
	ld.global.f32 	%f274, [%rd56+-16];
	sub.f32 	%f275, %f274, %f484;
	fma.rn.f32 	%f276, %f275, 0f3BBB989D, 0f3F000000;
	cvt.sat.f32.f32 	%f277, %f276;
	mov.f32 	%f278, 0f4B400001;
	mov.f32 	%f279, 0f437C0000;
	fma.rm.f32 	%f280, %f277, %f279, %f278;
	add.f32 	%f281, %f280, 0fCB40007F;
	neg.f32 	%f282, %f281;
	fma.rn.f32 	%f283, %f275, 0f3FB8AA3B, %f282;
	fma.rn.f32 	%f284, %f275, 0f32A57060, %f283;
	mov.b32 	%r81, %f280;
	shl.b32 	%r82, %r81, 23;
	mov.b32 	%f285, %r82;
	ex2.approx.ftz.f32 	%f286, %f284;
	mul.f32 	%f287, %f286, %f285;
	div.rn.f32 	%f288, %f287, %f492;
	st.global.f32 	[%rd40+-16], %f288;
	ld.global.f32 	%f289, [%rd56+-12];
	sub.f32 	%f290, %f289, %f484;
	fma.rn.f32 	%f291, %f290, 0f3BBB989D, 0f3F000000;
	cvt.sat.f32.f32 	%f292, %f291;
	fma.rm.f32 	%f293, %f292, %f279, %f278;
	add.f32 	%f294, %f293, 0fCB40007F;
	neg.f32 	%f295, %f294;
	fma.rn.f32 	%f296, %f290, 0f3FB8AA3B, %f295;
	fma.rn.f32 	%f297, %f290, 0f32A57060, %f296;
	mov.b32 	%r83, %f293;
	shl.b32 	%r84, %r83, 23;
	mov.b32 	%f298, %r84;
	ex2.approx.ftz.f32 	%f299, %f297;
	mul.f32 	%f300, %f299, %f298;
	div.rn.f32 	%f301, %f300, %f492;
	st.global.f32 	[%rd40+-12], %f301;
	ld.global.f32 	%f302, [%rd56+-8];
	sub.f32 	%f303, %f302, %f484;
	fma.rn.f32 	%f304, %f303, 0f3BBB989D, 0f3F000000;
	cvt.sat.f32.f32 	%f305, %f304;
	fma.rm.f32 	%f306, %f305, %f279, %f278;
	add.f32 	%f307, %f306, 0fCB40007F;
	neg.f32 	%f308, %f307;
	fma.rn.f32 	%f309, %f303, 0f3FB8AA3B, %f308;
	fma.rn.f32 	%f310, %f303, 0f32A57060, %f309;
	mov.b32 	%r85, %f306;
	shl.b32 	%r86, %r85, 23;
	mov.b32 	%f311, %r86;
	ex2.approx.ftz.f32 	%f312, %f310;
	mul.f32 	%f313, %f312, %f311;
	div.rn.f32 	%f314, %f313, %f492;
	st.global.f32 	[%rd40+-8], %f314;
	ld.global.f32 	%f315, [%rd56+-4];
	sub.f32 	%f316, %f315, %f484;
	fma.rn.f32 	%f317, %f316, 0f3BBB989D, 0f3F000000;
	cvt.sat.f32.f32 	%f318, %f317;
	fma.rm.f32 	%f319, %f318, %f279, %f278;
	add.f32 	%f320, %f319, 0fCB40007F;
	neg.f32 	%f321, %f320;
	fma.rn.f32 	%f322, %f316, 0f3FB8AA3B, %f321;
	fma.rn.f32 	%f323, %f316, 0f32A57060, %f322;
	mov.b32 	%r87, %f319;
	shl.b32 	%r88, %r87, 23;
	mov.b32 	%f324, %r88;
	ex2.approx.ftz.f32 	%f325, %f323;
	mul.f32 	%f326, %f325, %f324;
	div.rn.f32 	%f327, %f326, %f492;
	st.global.f32 	[%rd40+-4], %f327;
	ld.global.f32 	%f328, [%rd56];
	sub.f32 	%f329, %f328, %f484;
	fma.rn.f32 	%f330, %f329, 0f3BBB989D, 0f3F000000;
	cvt.sat.f32.f32 	%f331, %f330;
	fma.rm.f32 	%f332, %f331, %f279, %f278;
	add.f32 	%f333, %f332, 0fCB40007F;
	neg.f32 	%f334, %f333;
	fma.rn.f32 	%f335, %f329, 0f3FB8AA3B, %f334;
	fma.rn.f32 	%f336, %f329, 0f32A57060, %f335;
	mov.b32 	%r89, %f332;
	shl.b32 	%r90, %r89, 23;
	mov.b32 	%f337, %r90;
	ex2.approx.ftz.f32 	%f338, %f336;
	mul.f32 	%f339, %f338, %f337;
	div.rn.f32 	%f340, %f339, %f492;
	st.global.f32 	[%rd40], %f340;
	ld.global.f32 	%f341, [%rd56+4];
	sub.f32 	%f342, %f341, %f484;
	fma.rn.f32 	%f343, %f342, 0f3BBB989D, 0f3F000000;
	cvt.sat.f32.f32 	%f344, %f343;
	fma.rm.f32 	%f345, %f344, %f279, %f278;
	add.f32 	%f346, %f345, 0fCB40007F;
	neg.f32 	%f347, %f346;
	fma.rn.f32 	%f348, %f342, 0f3FB8AA3B, %f347;
	fma.rn.f32 	%f349, %f342, 0f32A57060, %f348;
	mov.b32 	%r91, %f345;
	shl.b32 	%r92, %r91, 23;
	mov.b32 	%f350, %r92;
	ex2.approx.ftz.f32 	%f351, %f349;
	mul.f32 	%f352, %f351, %f350;
	div.rn.f32 	%f353, %f352, %f492;
	st.global.f32 	[%rd40+4], %f353;
	ld.global.f32 	%f354, [%rd56+8];
	sub.f32 	%f355, %f354, %f484;
	fma.rn.f32 	%f356, %f355, 0f3BBB989D, 0f3F000000;
	cvt.sat.f32.f32 	%f357, %f356;
	fma.rm.f32 	%f358, %f357, %f279, %f278;
	add.f32 	%f359, %f358, 0fCB40007F;
	neg.f32 	%f360, %f359;
	fma.rn.f32 	%f361, %f355, 0f3FB8AA3B, %f360;
	fma.rn.f32 	%f362, %f355, 0f32A57060, %f361;
	mov.b32 	%r93, %f358;
	shl.b32 	%r94, %r93, 23;
	mov.b32 	%f363, %r94;
	ex2.approx.ftz.f32 	%f364, %f362;
	mul.f32 	%f365, %f364, %f363;
	div.rn.f32 	%f366, %f365, %f492;
	st.global.f32 	[%rd40+8], %f366;
	ld.global.f32 	%f367, [%rd56+12];
	sub.f32 	%f368, %f367, %f484;
	fma.rn.f32 	%f369, %f368, 0f3BBB989D, 0f3F000000;
	cvt.sat.f32.f32 	%f370, %f369;
	fma.rm.f32 	%f371, %f370, %f279, %f278;
	add.f32 	%f372, %f371, 0fCB40007F;
	neg.f32 	%f373, %f372;
	fma.rn.f32 	%f374, %f368, 0f3FB8AA3B, %f373;
	fma.rn.f32 	%f375, %f368, 0f32A57060, %f374;
	mov.b32 	%r95, %f371;
	shl.b32 	%r96, %r95, 23;
	mov.b32 	%f376, %r96;
	ex2.approx.ftz.f32 	%f377, %f375;
	mul.f32 	%f378, %f377, %f376;
	div.rn.f32 	%f379, %f378, %f492;
	st.global.f32 	[%rd40+12], %f379;
	add.s32 	%r125, %r125, 8;
	add.s32 	%r124, %r124, 8;
	add.s64 	%rd56, %rd56, 32;
	setp.ne.s32 	%p22, %r124, 0;
	@%p22 bra 	$L__BB0_29;
$L__BB0_30:
	setp.eq.s32 	%p23, %r27, 0;
	@%p23 bra 	$L__BB0_38;
	and.b32  	%r37, %r42, 3;
	setp.lt.u32 	%p24, %r27, 4;
	@%p24 bra 	$L__BB0_33;
	add.s32 	%r97, %r126, %r2;
	mul.wide.u32 	%rd41, %r126, 4;
	add.s64 	%rd42, %rd3, %rd41;
	ld.global.f32 	%f380, [%rd42];
	sub.f32 	%f381, %f380, %f484;
	fma.rn.f32 	%f382, %f381, 0f3BBB989D, 0f3F000000;
	cvt.sat.f32.f32 	%f383, %f382;
	mov.f32 	%f384, 0f4B400001;
	mov.f32 	%f385, 0f437C0000;
	fma.rm.f32 	%f386, %f383, %f385, %f384;
	add.f32 	%f387, %f386, 0fCB40007F;
	neg.f32 	%f388, %f387;
	fma.rn.f32 	%f389, %f381, 0f3FB8AA3B, %f388;
	fma.rn.f32 	%f390, %f381, 0f32A57060, %f389;
	mov.b32 	%r98, %f386;
	shl.b32 	%r99, %r98, 23;
	mov.b32 	%f391, %r99;
	ex2.approx.ftz.f32 	%f392, %f390;
	mul.f32 	%f393, %f392, %f391;
	div.rn.f32 	%f394, %f393, %f492;
	mul.wide.s32 	%rd43, %r97, 4;
	add.s64 	%rd44, %rd1, %rd43;
	st.global.f32 	[%rd44], %f394;
	ld.global.f32 	%f395, [%rd42+4];
	sub.f32 	%f396, %f395, %f484;
	fma.rn.f32 	%f397, %f396, 0f3BBB989D, 0f3F000000;
	cvt.sat.f32.f32 	%f398, %f397;
	fma.rm.f32 	%f399, %f398, %f385, %f384;
	add.f32 	%f400, %f399, 0fCB40007F;
	neg.f32 	%f401, %f400;
	fma.rn.f32 	%f402, %f396, 0f3FB8AA3B, %f401;
	fma.rn.f32 	%f403, %f396, 0f32A57060, %f402;
	mov.b32 	%r100, %f399;
	shl.b32 	%r101, %r100, 23;
	mov.b32 	%f404, %r101;
	ex2.approx.ftz.f32 	%f405, %f403;
	mul.f32 	%f406, %f405, %f404;
	div.rn.f32 	%f407, %f406, %f492;
	st.global.f32 	[%rd44+4], %f407;
	ld.global.f32 	%f408, [%rd42+8];
	sub.f32 	%f409, %f408, %f484;
	fma.rn.f32 	%f410, %f409, 0f3BBB989D, 0f3F000000;
	cvt.sat.f32.f32 	%f411, %f410;
	fma.rm.f32 	%f412, %f411, %f385, %f384;
	add.f32 	%f413, %f412, 0fCB40007F;
	neg.f32 	%f414, %f413;
	fma.rn.f32 	%f415, %f409, 0f3FB8AA3B, %f414;
	fma.rn.f32 	%f416, %f409, 0f32A57060, %f415;
	mov.b32 	%r102, %f412;
	shl.b32 	%r103, %r102, 23;
	mov.b32 	%f417, %r103;
	ex2.approx.ftz.f32 	%f418, %f416;
	mul.f32 	%f419, %f418, %f417;
	div.rn.f32 	%f420, %f419, %f492;
	st.global.f32 	[%rd44+8], %f420;
	ld.global.f32 	%f421, [%rd42+12];
	sub.f32 	%f422, %f421, %f484;
	fma.rn.f32 	%f423, %f422, 0f3BBB989D, 0f3F000000;
	cvt.sat.f32.f32 	%f424, %f423;
	fma.rm.f32 	%f425, %f424, %f385, %f384;
	add.f32 	%f426, %f425, 0fCB40007F;
	neg.f32 	%f427, %f426;
	fma.rn.f32 	%f428, %f422, 0f3FB8AA3B, %f427;
	fma.rn.f32 	%f429, %f422, 0f32A57060, %f428;
	mov.b32 	%r104, %f425;
	shl.b32 	%r105, %r104, 23;
	mov.b32 	%f430, %r105;
	ex2.approx.ftz.f32 	%f431, %f429;
	mul.f32 	%f432, %f431, %f430;
	div.rn.f32 	%f433, %f432, %f492;
	st.global.f32 	[%rd44+12], %f433;
	add.s32 	%r126, %r126, 4;
$L__BB0_33:
	setp.eq.s32 	%p25, %r37, 0;
	@%p25 bra 	$L__BB0_38;
	setp.eq.s32 	%p26, %r37, 1;
	@%p26 bra 	$L__BB0_36;
	add.s32 	%r106, %r126, %r2;
	mul.wide.u32 	%rd45, %r126, 4;
	add.s64 	%rd46, %rd3, %rd45;
	ld.global.f32 	%f434, [%rd46];
	sub.f32 	%f435, %f434, %f484;
	fma.rn.f32 	%f436, %f435, 0f3BBB989D, 0f3F000000;
	cvt.sat.f32.f32 	%f437, %f436;
	mov.f32 	%f438, 0f4B400001;
	mov.f32 	%f439, 0f437C0000;
	fma.rm.f32 	%f440, %f437, %f439, %f438;
	add.f32 	%f441, %f440, 0fCB40007F;
	neg.f32 	%f442, %f441;
	fma.rn.f32 	%f443, %f435, 0f3FB8AA3B, %f442;
	fma.rn.f32 	%f444, %f435, 0f32A57060, %f443;
	mov.b32 	%r107, %f440;
	shl.b32 	%r108, %r107, 23;
	mov.b32 	%f445, %r108;
	ex2.approx.ftz.f32 	%f446, %f444;
	mul.f32 	%f447, %f446, %f445;
	div.rn.f32 	%f448, %f447, %f492;
	mul.wide.s32 	%rd47, %r106, 4;
	add.s64 	%rd48, %rd1, %rd47;
	st.global.f32 	[%rd48], %f448;
	ld.global.f32 	%f449, [%rd46+4];
	sub.f32 	%f450, %f449, %f484;
	fma.rn.f32 	%f451, %f450, 0f3BBB989D, 0f3F000000;
	cvt.sat.f32.f32 	%f452, %f451;
	fma.rm.f32 	%f453, %f452, %f439, %f438;
	add.f32 	%f454, %f453, 0fCB40007F;
	neg.f32 	%f455, %f454;
	fma.rn.f32 	%f456, %f450, 0f3FB8AA3B, %f455;
	fma.rn.f32 	%f457, %f450, 0f32A57060, %f456;
	mov.b32 	%r109, %f453;
	shl.b32 	%r110, %r109, 23;
	mov.b32 	%f458, %r110;
	ex2.approx.ftz.f32 	%f459, %f457;
	mul.f32 	%f460, %f459, %f458;
	div.rn.f32 	%f461, %f460, %f492;
	st.global.f32 	[%rd48+4], %f461;
	add.s32 	%r126, %r126, 2;
$L__BB0_36:
	and.b32  	%r111, %r42, 1;
	setp.eq.b32 	%p27, %r111, 1;
	not.pred 	%p28, %p27;
	@%p28 bra 	$L__BB0_38;
	add.s32 	%r112, %r126, %r2;
	mul.wide.u32 	%rd49, %r126, 4;
	add.s64 	%rd50, %rd3, %rd49;
	ld.global.f32 	%f462, [%rd50];
	sub.f32 	%f463, %f462, %f484;
	fma.rn.f32 	%f464, %f463, 0f3BBB989D, 0f3F000000;
	cvt.sat.f32.f32 	%f465, %f464;
	mov.f32 	%f466, 0f4B400001;
	mov.f32 	%f467, 0f437C0000;
	fma.rm.f32 	%f468, %f465, %f467, %f466;
	add.f32 	%f469, %f468, 0fCB40007F;
	neg.f32 	%f470, %f469;
	fma.rn.f32 	%f471, %f463, 0f3FB8AA3B, %f470;
	fma.rn.f32 	%f472, %f463, 0f32A57060, %f471;
	mov.b32 	%r113, %f468;
	shl.b32 	%r114, %r113, 23;
	mov.b32 	%f473, %r114;
	ex2.approx.ftz.f32 	%f474, %f472;
	mul.f32 	%f475, %f474, %f473;
	div.rn.f32 	%f476, %f475, %f492;
	mul.wide.s32 	%rd51, %r112, 4;
	add.s64 	%rd52, %rd1, %rd51;
	st.global.f32 	[%rd52], %f476;
$L__BB0_38:
	ret;

}
	// .globl	_Z8softMax2iiPKfPf
.visible .entry _Z8softMax2iiPKfPf(
	.param .u32 _Z8softMax2iiPKfPf_param_0,
	.param .u32 _Z8softMax2iiPKfPf_param_1,
	.param .u64 .ptr .align 1 _Z8softMax2iiPKfPf_param_2,
	.param .u64 .ptr .align 1 _Z8softMax2iiPKfPf_param_3
)
{
	.reg .pred 	%p<39>;
	.reg .b32 	%r<163>;
	.reg .b32 	%f<380>;
	.reg .b64 	%rd<54>;

	ld.param.u32 	%r52, [_Z8softMax2iiPKfPf_param_0];
	ld.param.u32 	%r51, [_Z8softMax2iiPKfPf_param_1];
	ld.param.u64 	%rd16, [_Z8softMax2iiPKfPf_param_2];
	ld.param.u64 	%rd17, [_Z8softMax2iiPKfPf_param_3];
	cvta.to.global.u64 	%rd1, %rd17;
	mov.u32 	%r53, %tid.x;
	mov.u32 	%r54, %tid.y;
	mov.u32 	%r55, %tid.z;
	mov.u32 	%r56, %ntid.x;
	mov.u32 	%r57, %ntid.y;
	mad.lo.s32 	%r58, %r55, %r57, %r54;
	mad.lo.s32 	%r1, %r58, %r56, %r53;
	mul.lo.s32 	%r59, %r56, %r57;
	mov.u32 	%r60, %ntid.z;
	mad.lo.s32 	%r61, %r59, %r60, 31;
	shr.u32 	%r62, %r61, 5;
	and.b32  	%r63, %r62, 65535;
	mov.u32 	%r64, %ctaid.x;
	shr.u32 	%r65, %r1, 5;
	and.b32  	%r66, %r65, 65535;
	mad.lo.s32 	%r2, %r63, %r64, %r66;
	setp.ge.s32 	%p1, %r2, %r52;
	@%p1 bra 	$L__BB1_33;
	cvta.to.global.u64 	%rd2, %rd16;
	mul.lo.s32 	%r3, %r2, %r51;
	mul.wide.s32 	%rd18, %r3, 4;
	add.s64 	%rd3, %rd2, %rd18;
	ld.global.f32 	%f371, [%rd3];
	and.b32  	%r160, %r1, 31;
	setp.ge.s32 	%p2, %r160, %r51;
	@%p2 bra 	$L__BB1_14;
	not.b32 	%r67, %r160;
	add.s32 	%r68, %r51, %r67;
	shr.u32 	%r69, %r68, 5;
	add.s32 	%r5, %r69, 1;
	and.b32  	%r6, %r5, 15;
	setp.lt.u32 	%p3, %r68, 480;
	mov.u32 	%r152, %r160;
	@%p3 bra 	$L__BB1_5;
	and.b32  	%r70, %r5, 268435440;
	neg.s32 	%r151, %r70;
	and.b32  	%r71, %r1, 31;
	mul.wide.u32 	%rd20, %r71, 4;
	add.s64 	%rd21, %rd18, %rd20;
	add.s64 	%rd22, %rd21, %rd2;
	add.s64 	%rd51, %rd22, 1024;
	mov.u32 	%r152, %r160;
$L__BB1_4:
	.pragma "nounroll";
	ld.global.f32 	%f30, [%rd51+-1024];
	max.f32 	%f31, %f371, %f30;
	ld.global.f32 	%f32, [%rd51+-896];
	max.f32 	%f33, %f31, %f32;
	ld.global.f32 	%f34, [%rd51+-768];
	max.f32 	%f35, %f33, %f34;
	ld.global.f32 	%f36, [%rd51+-640];
	max.f32 	%f37, %f35, %f36;
	ld.global.f32 	%f38, [%rd51+-512];
	max.f32 	%f39, %f37, %f38;
	ld.global.f32 	%f40, [%rd51+-384];
	max.f32 	%f41, %f39, %f40;
	ld.global.f32 	%f42, [%rd51+-256];
	max.f32 	%f43, %f41, %f42;
	ld.global.f32 	%f44, [%rd51+-128];
	max.f32 	%f45, %f43, %f44;
	ld.global.f32 	%f46, [%rd51];
	max.f32 	%f47, %f45, %f46;
	ld.global.f32 	%f48, [%rd51+128];
	max.f32 	%f49, %f47, %f48;
	ld.global.f32 	%f50, [%rd51+256];
	max.f32 	%f51, %f49, %f50;
	ld.global.f32 	%f52, [%rd51+384];
	max.f32 	%f53, %f51, %f52;
	ld.global.f32 	%f54, [%rd51+512];
	max.f32 	%f55, %f53, %f54;
	ld.global.f32 	%f56, [%rd51+640];
	max.f32 	%f57, %f55, %f56;
	ld.global.f32 	%f58, [%rd51+768];
	max.f32 	%f59, %f57, %f58;
	ld.global.f32 	%f60, [%rd51+896];
	max.f32 	%f371, %f59, %f60;
	add.s32 	%r152, %r152, 512;
	add.s32 	%r151, %r151, 16;
	add.s64 	%rd51, %rd51, 2048;
	setp.eq.s32 	%p4, %r151, 0;
	@%p4 bra 	$L__BB1_5;
	bra.uni 	$L__BB1_4;
$L__BB1_5:
	setp.eq.s32 	%p5, %r6, 0;
	@%p5 bra 	$L__BB1_14;
	and.b32  	%r9, %r5, 7;
	setp.lt.u32 	%p6, %r6, 8;
	@%p6 bra 	$L__BB1_8;
	mul.wide.s32 	%rd23, %r152, 4;
	add.s64 	%rd24, %rd3, %rd23;
	ld.global.f32 	%f62, [%rd24];
	max.f32 	%f63, %f371, %f62;
	ld.global.f32 	%f64, [%rd24+128];
	max.f32 	%f65, %f63, %f64;
	ld.global.f32 	%f66, [%rd24+256];
	max.f32 	%f67, %f65, %f66;
	ld.global.f32 	%f68, [%rd24+384];
	max.f32 	%f69, %f67, %f68;
	ld.global.f32 	%f70, [%rd24+512];
	max.f32 	%f71, %f69, %f70;
	ld.global.f32 	%f72, [%rd24+640];
	max.f32 	%f73, %f71, %f72;
	ld.global.f32 	%f74, [%rd24+768];
	max.f32 	%f75, %f73, %f74;
	ld.global.f32 	%f76, [%rd24+896];
	max.f32 	%f371, %f75, %f76;
	add.s32 	%r152, %r152, 256;
$L__BB1_8:
	setp.eq.s32 	%p7, %r9, 0;
	@%p7 bra 	$L__BB1_14;
	and.b32  	%r12, %r5, 3;
	setp.lt.u32 	%p8, %r9, 4;
	@%p8 bra 	$L__BB1_11;
	mul.wide.s32 	%rd25, %r152, 4;
	add.s64 	%rd26, %rd3, %rd25;
	ld.global.f32 	%f78, [%rd26];
	max.f32 	%f79, %f371, %f78;
	ld.global.f32 	%f80, [%rd26+128];
	max.f32 	%f81, %f79, %f80;
	ld.global.f32 	%f82, [%rd26+256];
	max.f32 	%f83, %f81, %f82;
	ld.global.f32 	%f84, [%rd26+384];
	max.f32 	%f371, %f83, %f84;
	add.s32 	%r152, %r152, 128;
$L__BB1_11:
	setp.eq.s32 	%p9, %r12, 0;
	@%p9 bra 	$L__BB1_14;
	neg.s32 	%r149, %r12;
$L__BB1_13:
	.pragma "nounroll";
	mul.wide.s32 	%rd28, %r152, 4;
	add.s64 	%rd29, %rd3, %rd28;
	ld.global.f32 	%f85, [%rd29];
	max.f32 	%f371, %f371, %f85;
	add.s32 	%r152, %r152, 32;
	add.s32 	%r149, %r149, 1;
	setp.eq.s32 	%p10, %r149, 0;
	@%p10 bra 	$L__BB1_14;
	bra.uni 	$L__BB1_13;
$L__BB1_14:
	setp.lt.s32 	%p11, %r160, %r51;
	mov.b32 	%r72, %f371;
	shfl.sync.bfly.b32	%r73|%p12, %r72, 16, 31, -1;
	mov.b32 	%f87, %r73;
	setp.lt.f32 	%p13, %f371, %f87;
	selp.f32 	%f88, %f87, %f371, %p13;
	mov.b32 	%r74, %f88;
	shfl.sync.bfly.b32	%r75|%p14, %r74, 8, 31, -1;
	mov.b32 	%f89, %r75;
	setp.lt.f32 	%p15, %f88, %f89;
	selp.f32 	%f90, %f89, %f88, %p15;
	mov.b32 	%r76, %f90;
	shfl.sync.bfly.b32	%r77|%p16, %r76, 4, 31, -1;
	mov.b32 	%f91, %r77;
	setp.lt.f32 	%p17, %f90, %f91;
	selp.f32 	%f92, %f91, %f90, %p17;
	mov.b32 	%r78, %f92;
	shfl.sync.bfly.b32	%r79|%p18, %r78, 2, 31, -1;
	mov.b32 	%f93, %r79;
	setp.lt.f32 	%p19, %f92, %f93;
	selp.f32 	%f94, %f93, %f92, %p19;
	mov.b32 	%r80, %f94;
	shfl.sync.bfly.b32	%r81|%p20, %r80, 1, 31, -1;
	mov.b32 	%f95, %r81;
	setp.lt.f32 	%p21, %f94, %f95;
	selp.f32 	%f15, %f95, %f94, %p21;
	mov.f32 	%f379, 0f00000000;
	@%p11 bra 	$L__BB1_15;
	bra.uni 	$L__BB1_26;
$L__BB1_15:
	not.b32 	%r82, %r160;
	add.s32 	%r24, %r51, %r82;
	shr.u32 	%r83, %r24, 5;
	add.s32 	%r25, %r83, 1;
	and.b32  	%r26, %r25, 7;
	setp.lt.u32 	%p22, %r24, 224;
	mov.f32 	%f379, 0f00000000;
	mov.u32 	%r157, %r160;
	@%p22 bra 	$L__BB1_18;
	and.b32  	%r84, %r25, 268435448;
	neg.s32 	%r156, %r84;
	and.b32  	%r85, %r1, 31;
	mul.wide.u32 	%rd31, %r85, 4;
	add.s64 	%rd32, %rd18, %rd31;
	add.s64 	%rd33, %rd32, %rd2;
	add.s64 	%rd52, %rd33, 512;
	mov.f32 	%f379, 0f00000000;
	mov.u32 	%r157, %r160;
$L__BB1_17:
	.pragma "nounroll";
	ld.global.f32 	%f99, [%rd52+-512];
	sub.f32 	%f100, %f99, %f15;
	fma.rn.f32 	%f101, %f100, 0f3BBB989D, 0f3F000000;
	cvt.sat.f32.f32 	%f102, %f101;
	mov.f32 	%f103, 0f4B400001;
	mov.f32 	%f104, 0f437C0000;
	fma.rm.f32 	%f105, %f102, %f104, %f103;
	add.f32 	%f106, %f105, 0fCB40007F;
	neg.f32 	%f107, %f106;
	fma.rn.f32 	%f108, %f100, 0f3FB8AA3B, %f107;
	fma.rn.f32 	%f109, %f100, 0f32A57060, %f108;
	mov.b32 	%r86, %f105;
	shl.b32 	%r87, %r86, 23;
	mov.b32 	%f110, %r87;
	ex2.approx.ftz.f32 	%f111, %f109;
	fma.rn.f32 	%f112, %f111, %f110, %f379;
	ld.global.f32 	%f113, [%rd52+-384];
	sub.f32 	%f114, %f113, %f15;
	fma.rn.f32 	%f115, %f114, 0f3BBB989D, 0f3F000000;
	cvt.sat.f32.f32 	%f116, %f115;
	fma.rm.f32 	%f117, %f116, %f104, %f103;
	add.f32 	%f118, %f117, 0fCB40007F;
	neg.f32 	%f119, %f118;
	fma.rn.f32 	%f120, %f114, 0f3FB8AA3B, %f119;
	fma.rn.f32 	%f121, %f114, 0f32A57060, %f120;
	mov.b32 	%r88, %f117;
	shl.b32 	%r89, %r88, 23;
	mov.b32 	%f122, %r89;
	ex2.approx.ftz.f32 	%f123, %f121;
	fma.rn.f32 	%f124, %f123, %f122, %f112;
	ld.global.f32 	%f125, [%rd52+-256];
	sub.f32 	%f126, %f125, %f15;
	fma.rn.f32 	%f127, %f126, 0f3BBB989D, 0f3F000000;
	cvt.sat.f32.f32 	%f128, %f127;
	fma.rm.f32 	%f129, %f128, %f104, %f103;
	add.f32 	%f130, %f129, 0fCB40007F;
	neg.f32 	%f131, %f130;
	fma.rn.f32 	%f132, %f126, 0f3FB8AA3B, %f131;
	fma.rn.f32 	%f133, %f126, 0f32A57060, %f132;
	mov.b32 	%r90, %f129;
	shl.b32 	%r91, %r90, 23;
	mov.b32 	%f134, %r91;
	ex2.approx.ftz.f32 	%f135, %f133;
	fma.rn.f32 	%f136, %f135, %f134, %f124;
	ld.global.f32 	%f137, [%rd52+-128];
	sub.f32 	%f138, %f137, %f15;
	fma.rn.f32 	%f139, %f138, 0f3BBB989D, 0f3F000000;
	cvt.sat.f32.f32 	%f140, %f139;
	fma.rm.f32 	%f141, %f140, %f104, %f103;
	add.f32 	%f142, %f141, 0fCB40007F;
	neg.f32 	%f143, %f142;
	fma.rn.f32 	%f144, %f138, 0f3FB8AA3B, %f143;
	fma.rn.f32 	%f145, %f138, 0f32A57060, %f144;
	mov.b32 	%r92, %f141;
	shl.b32 	%r93, %r92, 23;
	mov.b32 	%f146, %r93;
	ex2.approx.ftz.f32 	%f147, %f145;
	fma.rn.f32 	%f148, %f147, %f146, %f136;
	ld.global.f32 	%f149, [%rd52];
	sub.f32 	%f150, %f149, %f15;
	fma.rn.f32 	%f151, %f150, 0f3BBB989D, 0f3F000000;
	cvt.sat.f32.f32 	%f152, %f151;
	fma.rm.f32 	%f153, %f152, %f104, %f103;
	add.f32 	%f154, %f153, 0fCB40007F;
	neg.f32 	%f155, %f154;
	fma.rn.f32 	%f156, %f150, 0f3FB8AA3B, %f155;
	fma.rn.f32 	%f157, %f150, 0f32A57060, %f156;
	mov.b32 	%r94, %f153;
	shl.b32 	%r95, %r94, 23;
	mov.b32 	%f158, %r95;
	ex2.approx.ftz.f32 	%f159, %f157;
	fma.rn.f32 	%f160, %f159, %f158, %f148;
	ld.global.f32 	%f161, [%rd52+128];
	sub.f32 	%f162, %f161, %f15;
	fma.rn.f32 	%f163, %f162, 0f3BBB989D, 0f3F000000;
	cvt.sat.f32.f32 	%f164, %f163;
	fma.rm.f32 	%f165, %f164, %f104, %f103;
	add.f32 	%f166, %f165, 0fCB40007F;
	neg.f32 	%f167, %f166;
	fma.rn.f32 	%f168, %f162, 0f3FB8AA3B, %f167;
	fma.rn.f32 	%f169, %f162, 0f32A57060, %f168;
	mov.b32 	%r96, %f165;
	shl.b32 	%r97, %r96, 23;
	mov.b32 	%f170, %r97;
	ex2.approx.ftz.f32 	%f171, %f169;
	fma.rn.f32 	%f172, %f171, %f170, %f160;
	ld.global.f32 	%f173, [%rd52+256];
	sub.f32 	%f174, %f173, %f15;
	fma.rn.f32 	%f175, %f174, 0f3BBB989D, 0f3F000000;
	cvt.sat.f32.f32 	%f176, %f175;
	fma.rm.f32 	%f177, %f176, %f104, %f103;
	add.f32 	%f178, %f177, 0fCB40007F;
	neg.f32 	%f179, %f178;
	fma.rn.f32 	%f180, %f174, 0f3FB8AA3B, %f179;
	fma.rn.f32 	%f181, %f174, 0f32A57060, %f180;
	mov.b32 	%r98, %f177;
	shl.b32 	%r99, %r98, 23;
	mov.b32 	%f182, %r99;
	ex2.approx.ftz.f32 	%f183, %f181;
	fma.rn.f32 	%f184, %f183, %f182, %f172;
	ld.global.f32 	%f185, [%rd52+384];
	sub.f32 	%f186, %f185, %f15;
	fma.rn.f32 	%f187, %f186, 0f3BBB989D, 0f3F000000;
	cvt.sat.f32.f32 	%f188, %f187;
	fma.rm.f32 	%f189, %f188, %f104, %f103;
	add.f32 	%f190, %f189, 0fCB40007F;
	neg.f32 	%f191, %f190;
	fma.rn.f32 	%f192, %f186, 0f3FB8AA3B, %f191;
	fma.rn.f32 	%f193, %f186, 0f32A57060, %f192;
	mov.b32 	%r100, %f189;
	shl.b32 	%r101, %r100, 23;
	mov.b32 	%f194, %r101;
	ex2.approx.ftz.f32 	%f195, %f193;
	fma.rn.f32 	%f379, %f195, %f194, %f184;
	add.s32 	%r157, %r157, 256;
	add.s32 	%r156, %r156, 8;
	add.s64 	%rd52, %rd52, 1024;
	setp.eq.s32 	%p23, %r156, 0;
	@%p23 bra 	$L__BB1_18;
	bra.uni 	$L__BB1_17;
$L__BB1_18:
	setp.eq.s32 	%p24, %r26, 0;
	@%p24 bra 	$L__BB1_26;
	setp.lt.u32 	%p25, %r26, 4;
	@%p25 bra 	$L__BB1_21;
	mul.wide.s32 	%rd34, %r157, 4;
	add.s64 	%rd35, %rd3, %rd34;
	ld.global.f32 	%f197, [%rd35];
	sub.f32 	%f198, %f197, %f15;
	fma.rn.f32 	%f199, %f198, 0f3BBB989D, 0f3F000000;
	cvt.sat.f32.f32 	%f200, %f199;
	mov.f32 	%f201, 0f4B400001;
	mov.f32 	%f202, 0f437C0000;
	fma.rm.f32 	%f203, %f200, %f202, %f201;
	add.f32 	%f204, %f203, 0fCB40007F;
	neg.f32 	%f205, %f204;
	fma.rn.f32 	%f206, %f198, 0f3FB8AA3B, %f205;
	fma.rn.f32 	%f207, %f198, 0f32A57060, %f206;
	mov.b32 	%r102, %f203;
	shl.b32 	%r103, %r102, 23;
	mov.b32 	%f208, %r103;
	ex2.approx.ftz.f32 	%f209, %f207;
	fma.rn.f32 	%f210, %f209, %f208, %f379;
	ld.global.f32 	%f211, [%rd35+128];
	sub.f32 	%f212, %f211, %f15;
	fma.rn.f32 	%f213, %f212, 0f3BBB989D, 0f3F000000;
	cvt.sat.f32.f32 	%f214, %f213;
	fma.rm.f32 	%f215, %f214, %f202, %f201;
	add.f32 	%f216, %f215, 0fCB40007F;
	neg.f32 	%f217, %f216;
	fma.rn.f32 	%f218, %f212, 0f3FB8AA3B, %f217;
	fma.rn.f32 	%f219, %f212, 0f32A57060, %f218;
	mov.b32 	%r104, %f215;
	shl.b32 	%r105, %r104, 23;
	mov.b32 	%f220, %r105;
	ex2.approx.ftz.f32 	%f221, %f219;
	fma.rn.f32 	%f222, %f221, %f220, %f210;
	ld.global.f32 	%f223, [%rd35+256];
	sub.f32 	%f224, %f223, %f15;
	fma.rn.f32 	%f225, %f224, 0f3BBB989D, 0f3F000000;
	cvt.sat.f32.f32 	%f226, %f225;
	fma.rm.f32 	%f227, %f226, %f202, %f201;
	add.f32 	%f228, %f227, 0fCB40007F;
	neg.f32 	%f229, %f228;
	fma.rn.f32 	%f230, %f224, 0f3FB8AA3B, %f229;
	fma.rn.f32 	%f231, %f224, 0f32A57060, %f230;
	mov.b32 	%r106, %f227;
	shl.b32 	%r107, %r106, 23;
	mov.b32 	%f232, %r107;
	ex2.approx.ftz.f32 	%f233, %f231;
	fma.rn.f32 	%f234, %f233, %f232, %f222;
	ld.global.f32 	%f235, [%rd35+384];
	sub.f32 	%f236, %f235, %f15;
	fma.rn.f32 	%f237, %f236, 0f3BBB989D, 0f3F000000;
	cvt.sat.f32.f32 	%f238, %f237;
	fma.rm.f32 	%f239, %f238, %f202, %f201;
	add.f32 	%f240, %f239, 0fCB40007F;
	neg.f32 	%f241, %f240;
	fma.rn.f32 	%f242, %f236, 0f3FB8AA3B, %f241;
	fma.rn.f32 	%f243, %f236, 0f32A57060, %f242;
	mov.b32 	%r108, %f239;
	shl.b32 	%r109, %r108, 23;
	mov.b32 	%f244, %r109;
	ex2.approx.ftz.f32 	%f245, %f243;
	fma.rn.f32 	%f379, %f245, %f244, %f234;
	add.s32 	%r157, %r157, 128;
$L__BB1_21:
	and.b32  	%r110, %r25, 3;
	setp.eq.s32 	%p26, %r110, 0;
	@%p26 bra 	$L__BB1_26;
	setp.eq.s32 	%p27, %r110, 1;
	@%p27 bra 	$L__BB1_24;
	mul.wide.s32 	%rd36, %r157, 4;
	add.s64 	%rd37, %rd3, %rd36;
	ld.global.f32 	%f247, [%rd37];
	sub.f32 	%f248, %f247, %f15;
	fma.rn.f32 	%f249, %f248, 0f3BBB989D, 0f3F000000;
	cvt.sat.f32.f32 	%f250, %f249;
	mov.f32 	%f251, 0f4B400001;
	mov.f32 	%f252, 0f437C0000;
	fma.rm.f32 	%f253, %f250, %f252, %f251;
	add.f32 	%f254, %f253, 0fCB40007F;
	neg.f32 	%f255, %f254;
	fma.rn.f32 	%f256, %f248, 0f3FB8AA3B, %f255;
	fma.rn.f32 	%f257, %f248, 0f32A57060, %f256;
	mov.b32 	%r111, %f253;
	shl.b32 	%r112, %r111, 23;
	mov.b32 	%f258, %r112;
	ex2.approx.ftz.f32 	%f259, %f257;
	fma.rn.f32 	%f260, %f259, %f258, %f379;
	ld.global.f32 	%f261, [%rd37+128];
	sub.f32 	%f262, %f261, %f15;
	fma.rn.f32 	%f263, %f262, 0f3BBB989D, 0f3F000000;
	cvt.sat.f32.f32 	%f264, %f263;
	fma.rm.f32 	%f265, %f264, %f252, %f251;
	add.f32 	%f266, %f265, 0fCB40007F;
	neg.f32 	%f267, %f266;
	fma.rn.f32 	%f268, %f262, 0f3FB8AA3B, %f267;
	fma.rn.f32 	%f269, %f262, 0f32A57060, %f268;
	mov.b32 	%r113, %f265;
	shl.b32 	%r114, %r113, 23;
	mov.b32 	%f270, %r114;
	ex2.approx.ftz.f32 	%f271, %f269;
	fma.rn.f32 	%f379, %f271, %f270, %f260;
	add.s32 	%r157, %r157, 64;
$L__BB1_24:
	and.b32  	%r115, %r24, 32;
	setp.ne.s32 	%p28, %r115, 0;
	@%p28 bra 	$L__BB1_26;
	mul.wide.s32 	%rd38, %r157, 4;
	add.s64 	%rd39, %rd3, %rd38;
	ld.global.f32 	%f272, [%rd39];
	sub.f32 	%f273, %f272, %f15;
	fma.rn.f32 	%f274, %f273, 0f3BBB989D, 0f3F000000;
	cvt.sat.f32.f32 	%f275, %f274;
	mov.f32 	%f276, 0f4B400001;
	mov.f32 	%f277, 0f437C0000;
	fma.rm.f32 	%f278, %f275, %f277, %f276;
	add.f32 	%f279, %f278, 0fCB40007F;
	neg.f32 	%f280, %f279;
	fma.rn.f32 	%f281, %f273, 0f3FB8AA3B, %f280;
	fma.rn.f32 	%f282, %f273, 0f32A57060, %f281;
	mov.b32 	%r116, %f278;
	shl.b32 	%r117, %r116, 23;
	mov.b32 	%f283, %r117;
	ex2.approx.ftz.f32 	%f284, %f282;
	fma.rn.f32 	%f379, %f284, %f283, %f379;
$L__BB1_26:
	setp.lt.s32 	%p29, %r160, %r51;
	mov.b32 	%r118, %f379;
	shfl.sync.bfly.b32	%r119|%p30, %r118, 16, 31, -1;
	mov.b32 	%f285, %r119;
	add.f32 	%f286, %f379, %f285;
	mov.b32 	%r120, %f286;
	shfl.sync.bfly.b32	%r121|%p31, %r120, 8, 31, -1;
	mov.b32 	%f287, %r121;
	add.f32 	%f288, %f286, %f287;
	mov.b32 	%r122, %f288;
	shfl.sync.bfly.b32	%r123|%p32, %r122, 4, 31, -1;
	mov.b32 	%f289, %r123;
	add.f32 	%f290, %f288, %f289;
	mov.b32 	%r124, %f290;
	shfl.sync.bfly.b32	%r125|%p33, %r124, 2, 31, -1;
	mov.b32 	%f291, %r125;
	add.f32 	%f292, %f290, %f291;
	mov.b32 	%r126, %f292;
	shfl.sync.bfly.b32	%r127|%p34, %r126, 1, 31, -1;
	mov.b32 	%f293, %r127;
	add.f32 	%f28, %f292, %f293;
	@%p29 bra 	$L__BB1_27;
	bra.uni 	$L__BB1_33;
$L__BB1_27:
	not.b32 	%r128, %r160;
	add.s32 	%r37, %r51, %r128;
	and.b32  	%r129, %r37, 96;
	setp.eq.s32 	%p35, %r129, 96;
	@%p35 bra 	$L__BB1_30;
	shr.u32 	%r130, %r37, 5;
	add.s32 	%r131, %r130, 1;
	and.b32  	%r132, %r131, 3;
	mul.wide.u32 	%rd41, %r160, 4;
	add.s64 	%rd42, %rd18, %rd41;
	add.s64 	%rd53, %rd2, %rd42;
	add.s32 	%r159, %r3, %r160;
	neg.s32 	%r158, %r132;
	shl.b32 	%r134, %r131, 5;
	and.b32  	%r135, %r134, 96;
	or.b32  	%r160, %r135, %r160;
$L__BB1_29:
	.pragma "nounroll";
	mul.wide.s32 	%rd43, %r159, 4;
	add.s64 	%rd44, %rd1, %rd43;
	ld.global.f32 	%f294, [%rd53];
	sub.f32 	%f295, %f294, %f15;
	fma.rn.f32 	%f296, %f295, 0f3BBB989D, 0f3F000000;
	cvt.sat.f32.f32 	%f297, %f296;
	mov.f32 	%f298, 0f4B400001;
	mov.f32 	%f299, 0f437C0000;
	fma.rm.f32 	%f300, %f297, %f299, %f298;
	add.f32 	%f301, %f300, 0fCB40007F;
	neg.f32 	%f302, %f301;
	fma.rn.f32 	%f303, %f295, 0f3FB8AA3B, %f302;
	fma.rn.f32 	%f304, %f295, 0f32A57060, %f303;
	mov.b32 	%r136, %f300;
	shl.b32 	%r137, %r136, 23;
	mov.b32 	%f305, %r137;
	ex2.approx.ftz.f32 	%f306, %f304;
	mul.f32 	%f307, %f306, %f305;
	div.rn.f32 	%f308, %f307, %f28;
	st.global.f32 	[%rd44], %f308;
	add.s64 	%rd53, %rd53, 128;
	add.s32 	%r159, %r159, 32;
	add.s32 	%r158, %r158, 1;
	setp.ne.s32 	%p36, %r158, 0;
	@%p36 bra 	$L__BB1_29;
$L__BB1_30:
	setp.lt.u32 	%p37, %r37, 96;
	@%p37 bra 	$L__BB1_33;
	add.s64 	%rd14, %rd1, 256;
	add.s32 	%r161, %r160, %r3;
	add.s64 	%rd46, %rd18, %rd2;
	add.s64 	%rd15, %rd46, 256;
$L__BB1_32:
	mul.wide.s32 	%rd47, %r161, 4;
	add.s64 	%rd48, %rd14, %rd47;
	mul.wide.s32 	%rd49, %r160, 4;
	add.s64 	%rd50, %rd15, %rd49;
	ld.global.f32 	%f309, [%rd50+-256];
	sub.f32 	%f310, %f309, %f15;
	fma.rn.f32 	%f311, %f310, 0f3BBB989D, 0f3F000000;
	cvt.sat.f32.f32 	%f312, %f311;
	mov.f32 	%f313, 0f4B400001;
	mov.f32 	%f314, 0f437C0000;
	fma.rm.f32 	%f315, %f312, %f314, %f313;
	add.f32 	%f316, %f315, 0fCB40007F;
	neg.f32 	%f317, %f316;
	fma.rn.f32 	%f318, %f310, 0f3FB8AA3B, %f317;
	fma.rn.f32 	%f319, %f310, 0f32A57060, %f318;
	mov.b32 	%r138, %f315;
	shl.b32 	%r139, %r138, 23;
	mov.b32 	%f320, %r139;
	ex2.approx.ftz.f32 	%f321, %f319;
	mul.f32 	%f322, %f321, %f320;
	div.rn.f32 	%f323, %f322, %f28;
	st.global.f32 	[%rd48+-256], %f323;
	ld.global.f32 	%f324, [%rd50+-128];
	sub.f32 	%f325, %f324, %f15;
	fma.rn.f32 	%f326, %f325, 0f3BBB989D, 0f3F000000;
	cvt.sat.f32.f32 	%f327, %f326;
	fma.rm.f32 	%f328, %f327, %f314, %f313;
	add.f32 	%f329, %f328, 0fCB40007F;
	neg.f32 	%f330, %f329;
	fma.rn.f32 	%f331, %f325, 0f3FB8AA3B, %f330;
	fma.rn.f32 	%f332, %f325, 0f32A57060, %f331;
	mov.b32 	%r140, %f328;
	shl.b32 	%r141, %r140, 23;
	mov.b32 	%f333, %r141;
	ex2.approx.ftz.f32 	%f334, %f332;
	mul.f32 	%f335, %f334, %f333;
	div.rn.f32 	%f336, %f335, %f28;
	st.global.f32 	[%rd48+-128], %f336;
	ld.global.f32 	%f337, [%rd50];
	sub.f32 	%f338, %f337, %f15;
	fma.rn.f32 	%f339, %f338, 0f3BBB989D, 0f3F000000;
	cvt.sat.f32.f32 	%f340, %f339;
	fma.rm.f32 	%f341, %f340, %f314, %f313;
	add.f32 	%f342, %f341, 0fCB40007F;
	neg.f32 	%f343, %f342;
	fma.rn.f32 	%f344, %f338, 0f3FB8AA3B, %f343;
	fma.rn.f32 	%f345, %f338, 0f32A57060, %f344;
	mov.b32 	%r142, %f341;
	shl.b32 	%r143, %r142, 23;
	mov.b32 	%f346, %r143;
	ex2.approx.ftz.f32 	%f347, %f345;
	mul.f32 	%f348, %f347, %f346;
	div.rn.f32 	%f349, %f348, %f28;
	st.global.f32 	[%rd48], %f349;
	ld.global.f32 	%f350, [%rd50+128];
	sub.f32 	%f351, %f350, %f15;
	fma.rn.f32 	%f352, %f351, 0f3BBB989D, 0f3F000000;
	cvt.sat.f32.f32 	%f353, %f352;
	fma.rm.f32 	%f354, %f353, %f314, %f313;
	add.f32 	%f355, %f354, 0fCB40007F;
	neg.f32 	%f356, %f355;
	fma.rn.f32 	%f357, %f351, 0f3FB8AA3B, %f356;
	fma.rn.f32 	%f358, %f351, 0f32A57060, %f357;
	mov.b32 	%r144, %f354;
	shl.b32 	%r145, %r144, 23;
	mov.b32 	%f359, %r145;
	ex2.approx.ftz.f32 	%f360, %f358;
	mul.f32 	%f361, %f360, %f359;
	div.rn.f32 	%f362, %f361, %f28;
	st.global.f32 	[%rd48+128], %f362;
	add.s32 	%r160, %r160, 128;
	add.s32 	%r161, %r161, 128;
	setp.lt.s32 	%p38, %r160, %r51;
	@%p38 bra 	$L__BB1_32;
$L__BB1_33:
	ret;

}


// ===== COMPILED SASS (sm_100) =====

	.target	sm_100

	.elftype	@"ET_EXEC"


//--------------------- .note.nv.tkinfo           --------------------------
	.section	.note.nv.tkinfo,"",@"SHT_NOTE"
	.sectionflags	@"SHF_NOTE_NV_TKINFO"
	.tkinfo
        /*0018*/ 	.word	0x00000002
        /*0030*/ 	.string	""
        /*0030*/ 	.string	"ptxas"
        /*0030*/ 	.string	"Cuda compilation tools, release 13.0, V13.0.88"
        /*0030*/ 	.string	"Build cuda_13.0.r13.0/compiler.36424714_0"
        /*0030*/ 	.string	"-arch sm_100 -m 64 "



//--------------------- .note.nv.cuinfo           --------------------------
	.section	.note.nv.cuinfo,"",@"SHT_NOTE"
	.sectionflags	@"SHF_NOTE_NV_CUINFO"
        /*0018*/ 	.short	0x0002
        /*001a*/ 	.short	0x0064
        /*001c*/ 	.short	0x0082
	.zero		2


//--------------------- .nv.info                  --------------------------
	.section	.nv.info,"",@"SHT_CUDA_INFO"
	.align	4


	//----- nvinfo : EIATTR_REGCOUNT
	.align		4
        /*0000*/ 	.byte	0x04, 0x2f
        /*0002*/ 	.short	(.L_11 - .L_10)
	.align		4
.L_10:
        /*0004*/ 	.word	index@(_Z7softMaxiiPKfPf)
        /*0008*/ 	.word	0x00000020


	//----- nvinfo : EIATTR_FRAME_SIZE
	.align		4
.L_11:
        /*000c*/ 	.byte	0x04, 0x11
        /*000e*/ 	.short	(.L_13 - .L_12)
	.align		4
.L_12:
        /*0010*/ 	.word	index@($__internal_1_$__cuda_sm3x_div_rn_noftz_f32_slowpath)
        /*0014*/ 	.word	0x00000000


	//----- nvinfo : EIATTR_FRAME_SIZE
	.align		4
.L_13:
        /*0018*/ 	.byte	0x04, 0x11
        /*001a*/ 	.short	(.L_15 - .L_14)
	.align		4
.L_14:
        /*001c*/ 	.word	index@(_Z7softMaxiiPKfPf)
        /*0020*/ 	.word	0x00000000


	//----- nvinfo : EIATTR_REGCOUNT
	.align		4
.L_15:
        /*0024*/ 	.byte	0x04, 0x2f
        /*0026*/ 	.short	(.L_17 - .L_16)
	.align		4
.L_16:
        /*0028*/ 	.word	index@(_Z8softMax2iiPKfPf)
        /*002c*/ 	.word	0x00000020


	//----- nvinfo : EIATTR_FRAME_SIZE
	.align		4
.L_17:
        /*0030*/ 	.byte	0x04, 0x11
        /*0032*/ 	.short	(.L_19 - .L_18)
	.align		4
.L_18:
        /*0034*/ 	.word	index@($__internal_0_$__cuda_sm3x_div_rn_noftz_f32_slowpath)
        /*0038*/ 	.word	0x00000000


	//----- nvinfo : EIATTR_FRAME_SIZE
	.align		4
.L_19:
        /*003c*/ 	.byte	0x04, 0x11
        /*003e*/ 	.short	(.L_21 - .L_20)
	.align		4
.L_20:
        /*0040*/ 	.word	index@(_Z8softMax2iiPKfPf)
        /*0044*/ 	.word	0x00000000


	//----- nvinfo : EIATTR_MIN_STACK_SIZE
	.align		4
.L_21:
        /*0048*/ 	.byte	0x04, 0x12
        /*004a*/ 	.short	(.L_23 - .L_22)
	.align		4
.L_22:
        /*004c*/ 	.word	index@(_Z8softMax2iiPKfPf)
        /*0050*/ 	.word	0x00000000


	//----- nvinfo : EIATTR_MIN_STACK_SIZE
	.align		4
.L_23:
        /*0054*/ 	.byte	0x04, 0x12
        /*0056*/ 	.short	(.L_25 - .L_24)
	.align		4
.L_24:
        /*0058*/ 	.word	index@(_Z7softMaxiiPKfPf)
        /*005c*/ 	.word	0x00000000
.L_25:


//--------------------- .nv.compat                --------------------------
	.section	.nv.compat,"",@"SHT_CUDA_COMPAT_INFO"
	.align	4
        /*0000*/ 	.byte	0x02, 0x09, 0x00, 0x00, 0x02, 0x02, 0x01, 0x00, 0x02, 0x05, 0x05, 0x00, 0x03, 0x07, 0x01, 0x01
        /*0010*/ 	.byte	0x02, 0x03, 0x00, 0x00, 0x02, 0x06, 0x01, 0x00, 0x04, 0x0b, 0x08, 0x00, 0x01, 0x00, 0x00, 0x00
        /*0020*/ 	.byte	0x00, 0x00, 0x00, 0x00


//--------------------- .nv.info._Z8softMax2iiPKfPf --------------------------
	.section	.nv.info._Z8softMax2iiPKfPf,"",@"SHT_CUDA_INFO"
	.sectionflags	@""
	.align	4


	//----- nvinfo : EIATTR_CUDA_API_VERSION
	.align		4
        /*0000*/ 	.byte	0x04, 0x37
        /*0002*/ 	.short	(.L_27 - .L_26)
.L_26:
        /*0004*/ 	.word	0x00000082


	//----- nvinfo : EIATTR_KPARAM_INFO
	.align		4
.L_27:
        /*0008*/ 	.byte	0x04, 0x17
        /*000a*/ 	.short	(.L_29 - .L_28)
.L_28:
        /*000c*/ 	.word	0x00000000
        /*0010*/ 	.short	0x0003
        /*0012*/ 	.short	0x0010
        /*0014*/ 	.byte	0x00, 0xf5, 0x21, 0x00


	//----- nvinfo : EIATTR_KPARAM_INFO
	.align		4
.L_29:
        /*0018*/ 	.byte	0x04, 0x17
        /*001a*/ 	.short	(.L_31 - .L_30)
.L_30:
        /*001c*/ 	.word	0x00000000
        /*0020*/ 	.short	0x0002
        /*0022*/ 	.short	0x0008
        /*0024*/ 	.byte	0x00, 0xf5, 0x21, 0x00


	//----- nvinfo : EIATTR_KPARAM_INFO
	.align		4
.L_31:
        /*0028*/ 	.byte	0x04, 0x17
        /*002a*/ 	.short	(.L_33 - .L_32)
.L_32:
        /*002c*/ 	.word	0x00000000
        /*0030*/ 	.short	0x0001
        /*0032*/ 	.short	0x0004
        /*0034*/ 	.byte	0x00, 0xf0, 0x11, 0x00


	//----- nvinfo : EIATTR_KPARAM_INFO
	.align		4
.L_33:
        /*0038*/ 	.byte	0x04, 0x17
        /*003a*/ 	.short	(.L_35 - .L_34)
.L_34:
        /*003c*/ 	.word	0x00000000
        /*0040*/ 	.short	0x0000
        /*0042*/ 	.short	0x0000
        /*0044*/ 	.byte	0x00, 0xf0, 0x11, 0x00


	//----- nvinfo : EIATTR_SPARSE_MMA_MASK
	.align		4
.L_35:
        /*0048*/ 	.byte	0x03, 0x50
        /*004a*/ 	.short	0x0000


	//----- nvinfo : EIATTR_MAXREG_COUNT
	.align		4
        /*004c*/ 	.byte	0x03, 0x1b
        /*004e*/ 	.short	0x00ff


	//----- nvinfo : EIATTR_MERCURY_ISA_VERSION
	.align		4
        /*0050*/ 	.byte	0x03, 0x5f
        /*0052*/ 	.short	0x0101


	//----- nvinfo : EIATTR_COOP_GROUP_MASK_REGIDS
	.align		4
        /*0054*/ 	.byte	0x04, 0x29
        /*0056*/ 	.short	(.L_37 - .L_36)


	//   ....[0]....
.L_36:
        /*0058*/ 	.word	0xffffffff


	//   ....[1]....
        /*005c*/ 	.word	0xffffffff


	//   ....[2]....
        /*0060*/ 	.word	0xffffffff


	//   ....[3]....
        /*0064*/ 	.word	0xffffffff


	//   ....[4]....
        /*0068*/ 	.word	0xffffffff


	//   ....[5]....
        /*006c*/ 	.word	0xffffffff


	//   ....[6]....
        /*0070*/ 	.word	0xffffffff


	//   ....[7]....
        /*0074*/ 	.word	0xffffffff


	//   ....[8]....
        /*0078*/ 	.word	0xffffffff


	//   ....[9]....
        /*007c*/ 	.word	0xffffffff


	//----- nvinfo : EIATTR_COOP_GROUP_INSTR_OFFSETS
	.align		4
.L_37:
        /*0080*/ 	.byte	0x04, 0x28
        /*0082*/ 	.short	(.L_39 - .L_38)


	//   ....[0]....
.L_38:
        /*0084*/ 	.word	0x000007f0


	//   ....[1]....
        /*0088*/ 	.word	0x00000860


	//   ....[2]....
        /*008c*/ 	.word	0x00000890


	//   ....[3]....
        /*0090*/ 	.word	0x000008c0


	//   ....[4]....
        /*0094*/ 	.word	0x000008f0


	//   ....[5]....
        /*0098*/ 	.word	0x00001600


	//   ....[6]....
        /*009c*/ 	.word	0x00001640


	//   ....[7]....
        /*00a0*/ 	.word	0x00001660


	//   ....[8]....
        /*00a4*/ 	.word	0x00001680


	//   ....[9]....
        /*00a8*/ 	.word	0x000016a0


	//----- nvinfo : EIATTR_VRC_CTA_INIT_COUNT
	.align		4
.L_39:
        /*00ac*/ 	.byte	0x02, 0x4a
	.zero		1
	.zero		1


	//----- nvinfo : EIATTR_EXIT_INSTR_OFFSETS
	.align		4
        /*00b0*/ 	.byte	0x04, 0x1c
        /*00b2*/ 	.short	(.L_41 - .L_40)


	//   ....[0]....
.L_40:
        /*00b4*/ 	.word	0x00000130


	//   ....[1]....
        /*00b8*/ 	.word	0x000016b0


	//   ....[2]....
        /*00bc*/ 	.word	0x00001a20


	//   ....[3]....
        /*00c0*/ 	.word	0x00002200


	//----- nvinfo : EIATTR_CRS_STACK_SIZE
	.align		4
.L_41:
        /*00c4*/ 	.byte	0x04, 0x1e
        /*00c6*/ 	.short	(.L_43 - .L_42)
.L_42:
        /*00c8*/ 	.word	0x00000000


	//----- nvinfo : EIATTR_CBANK_PARAM_SIZE
	.align		4
.L_43:
        /*00cc*/ 	.byte	0x03, 0x19
        /*00ce*/ 	.short	0x0018


	//----- nvinfo : EIATTR_PARAM_CBANK
	.align		4
        /*00d0*/ 	.byte	0x04, 0x0a
        /*00d2*/ 	.short	(.L_45 - .L_44)
	.align		4
.L_44:
        /*00d4*/ 	.word	index@(.nv.constant0._Z8softMax2iiPKfPf)
        /*00d8*/ 	.short	0x0380
        /*00da*/ 	.short	0x0018


	//----- nvinfo : EIATTR_SW_WAR
	.align		4
.L_45:
        /*00dc*/ 	.byte	0x04, 0x36
        /*00de*/ 	.short	(.L_47 - .L_46)
.L_46:
        /*00e0*/ 	.word	0x00000008
.L_47:


//--------------------- .nv.info._Z7softMaxiiPKfPf --------------------------
	.section	.nv.info._Z7softMaxiiPKfPf,"",@"SHT_CUDA_INFO"
	.sectionflags	@""
	.align	4


	//----- nvinfo : EIATTR_CUDA_API_VERSION
	.align		4
        /*0000*/ 	.byte	0x04, 0x37
        /*0002*/ 	.short	(.L_49 - .L_48)
.L_48:
        /*0004*/ 	.word	0x00000082


	//----- nvinfo : EIATTR_KPARAM_INFO
	.align		4
.L_49:
        /*0008*/ 	.byte	0x04, 0x17
        /*000a*/ 	.short	(.L_51 - .L_50)
.L_50:
        /*000c*/ 	.word	0x00000000
        /*0010*/ 	.short	0x0003
        /*0012*/ 	.short	0x0010
        /*0014*/ 	.byte	0x00, 0xf5, 0x21, 0x00


	//----- nvinfo : EIATTR_KPARAM_INFO
	.align		4
.L_51:
        /*0018*/ 	.byte	0x04, 0x17
        /*001a*/ 	.short	(.L_53 - .L_52)
.L_52:
        /*001c*/ 	.word	0x00000000
        /*0020*/ 	.short	0x0002
        /*0022*/ 	.short	0x0008
        /*0024*/ 	.byte	0x00, 0xf5, 0x21, 0x00


	//----- nvinfo : EIATTR_KPARAM_INFO
	.align		4
.L_53:
        /*0028*/ 	.byte	0x04, 0x17
        /*002a*/ 	.short	(.L_55 - .L_54)
.L_54:
        /*002c*/ 	.word	0x00000000
        /*0030*/ 	.short	0x0001
        /*0032*/ 	.short	0x0004
        /*0034*/ 	.byte	0x00, 0xf0, 0x11, 0x00


	//----- nvinfo : EIATTR_KPARAM_INFO
	.align		4
.L_55:
        /*0038*/ 	.byte	0x04, 0x17
        /*003a*/ 	.short	(.L_57 - .L_56)
.L_56:
        /*003c*/ 	.word	0x00000000
        /*0040*/ 	.short	0x0000
        /*0042*/ 	.short	0x0000
        /*0044*/ 	.byte	0x00, 0xf0, 0x11, 0x00


	//----- nvinfo : EIATTR_SPARSE_MMA_MASK
	.align		4
.L_57:
        /*0048*/ 	.byte	0x03, 0x50
        /*004a*/ 	.short	0x0000


	//----- nvinfo : EIATTR_MAXREG_COUNT
	.align		4
        /*004c*/ 	.byte	0x03, 0x1b
        /*004e*/ 	.short	0x00ff


	//----- nvinfo : EIATTR_MERCURY_ISA_VERSION
	.align		4
        /*0050*/ 	.byte	0x03, 0x5f
        /*0052*/ 	.short	0x0101


	//----- nvinfo : EIATTR_VRC_CTA_INIT_COUNT
	.align		4
        /*0054*/ 	.byte	0x02, 0x4a
	.zero		1
	.zero		1


	//----- nvinfo : EIATTR_EXIT_INSTR_OFFSETS
	.align		4
        /*0058*/ 	.byte	0x04, 0x1c
        /*005a*/ 	.short	(.L_59 - .L_58)


	//   ....[0]....
.L_58:
        /*005c*/ 	.word	0x00000070


	//   ....[1]....
        /*0060*/ 	.word	0x00001300


	//   ....[2]....
        /*0064*/ 	.word	0x000021d0


	//   ....[3]....
        /*0068*/ 	.word	0x00002930


	//   ....[4]....
        /*006c*/ 	.word	0x00002d20


	//   ....[5]....
        /*0070*/ 	.word	0x00002f10


	//----- nvinfo : EIATTR_CRS_STACK_SIZE
	.align		4
.L_59:
        /*0074*/ 	.byte	0x04, 0x1e
        /*0076*/ 	.short	(.L_61 - .L_60)
.L_60:
        /*0078*/ 	.word	0x00000000


	//----- nvinfo : EIATTR_CBANK_PARAM_SIZE
	.align		4
.L_61:
        /*007c*/ 	.byte	0x03, 0x19
        /*007e*/ 	.short	0x0018


	//----- nvinfo : EIATTR_PARAM_CBANK
	.align		4
        /*0080*/ 	.byte	0x04, 0x0a
        /*0082*/ 	.short	(.L_63 - .L_62)
	.align		4
.L_62:
        /*0084*/ 	.word	index@(.nv.constant0._Z7softMaxiiPKfPf)
        /*0088*/ 	.short	0x0380
        /*008a*/ 	.short	0x0018


	//----- nvinfo : EIATTR_SW_WAR
	.align		4
.L_63:
        /*008c*/ 	.byte	0x04, 0x36
        /*008e*/ 	.short	(.L_65 - .L_64)
.L_64:
        /*0090*/ 	.word	0x00000008
.L_65:


//--------------------- .nv.callgraph             --------------------------
	.section	.nv.callgraph,"",@"SHT_CUDA_CALLGRAPH"
	.align	4
	.sectionentsize	8
	.align		4
        /*0000*/ 	.word	0x00000000
	.align		4
        /*0004*/ 	.word	0xffffffff
	.align		4
        /*0008*/ 	.word	0x00000000
	.align		4
        /*000c*/ 	.word	0xfffffffe
	.align		4
        /*0010*/ 	.word	0x00000000
	.align		4
        /*0014*/ 	.word	0xfffffffd
	.align		4
        /*0018*/ 	.word	0x00000000
	.align		4
        /*001c*/ 	.word	0xfffffffc


//--------------------- .nv.constant4             --------------------------
	.section	.nv.constant4,"a",@progbits
	.align	8
	.align		8
.nv.constant4:
        /*0000*/ 	.dword	_ZN34_INTERNAL_ae891b0f_4_k_cu_b13f3c704cuda3std3__436_GLOBAL__N__ae891b0f_4_k_cu_b13f3c706ignoreE
	.align		8
        /*0008*/ 	.dword	_ZN34_INTERNAL_ae891b0f_4_k_cu_b13f3c704cuda3std3__45__cpo5beginE
	.align		8
        /*0010*/ 	.dword	_ZN34_INTERNAL_ae891b0f_4_k_cu_b13f3c704cuda3std3__45__cpo3endE
	.align		8
        /*0018*/ 	.dword	_ZN34_INTERNAL_ae891b0f_4_k_cu_b13f3c704cuda3std3__45__cpo6cbeginE
	.align		8
        /*0020*/ 	.dword	_ZN34_INTERNAL_ae891b0f_4_k_cu_b13f3c704cuda3std3__45__cpo4cendE
	.align		8
        /*0028*/ 	.dword	_ZN34_INTERNAL_ae891b0f_4_k_cu_b13f3c704cuda3std3__419piecewise_constructE
	.align		8
        /*0030*/ 	.dword	_ZN34_INTERNAL_ae891b0f_4_k_cu_b13f3c704cuda3std3__48in_placeE
	.align		8
        /*0038*/ 	.dword	_ZN34_INTERNAL_ae891b0f_4_k_cu_b13f3c704cuda3std6ranges3__45__cpo4swapE
	.align		8
        /*0040*/ 	.dword	_ZN34_INTERNAL_ae891b0f_4_k_cu_b13f3c704cuda3std6ranges3__45__cpo9iter_moveE
	.align		8
        /*0048*/ 	.dword	_ZN34_INTERNAL_ae891b0f_4_k_cu_b13f3c704cuda3std6ranges3__45__cpo7advanceE


//--------------------- .text._Z8softMax2iiPKfPf  --------------------------
	.section	.text._Z8softMax2iiPKfPf,"ax",@progbits
	.align	128
        .global         _Z8softMax2iiPKfPf
        .type           _Z8softMax2iiPKfPf,@function
        .size           _Z8softMax2iiPKfPf,(.L_x_102 - _Z8softMax2iiPKfPf)
        .other          _Z8softMax2iiPKfPf,@"STO_CUDA_ENTRY STV_DEFAULT"
_Z8softMax2iiPKfPf:
.text._Z8softMax2iiPKfPf:
[----:B------:R-:W-:Y:S01]  /*0000*/  LDC R1, c[0x0][0x37c] ;  /* 0x0000df00ff017b82 */ /* 0x000fe20000000800 */
[----:B------:R-:W0:Y:S01]  /*0010*/  S2R R8, SR_TID.Y ;  /* 0x0000000000087919 */ /* 0x000e220000002200 */
[----:B------:R-:W1:Y:S01]  /*0020*/  LDCU UR6, c[0x0][0x360] ;  /* 0x00006c00ff0677ac */ /* 0x000e620008000800 */
[----:B------:R-:W0:Y:S01]  /*0030*/  S2R R5, SR_TID.Z ;  /* 0x0000000000057919 */ /* 0x000e220000002300 */
[----:B------:R-:W1:Y:S01]  /*0040*/  LDCU UR7, c[0x0][0x364] ;  /* 0x00006c80ff0777ac */ /* 0x000e620008000800 */
[----:B------:R-:W2:Y:S01]  /*0050*/  S2R R3, SR_TID.X ;  /* 0x0000000000037919 */ /* 0x000ea20000002100 */
[----:B------:R-:W3:Y:S01]  /*0060*/  LDCU UR5, c[0x0][0x368] ;  /* 0x00006d00ff0577ac */ /* 0x000ee20008000800 */
[----:B------:R-:W4:Y:S01]  /*0070*/  S2R R7, SR_CTAID.X ;  /* 0x0000000000077919 */ /* 0x000f220000002500 */
[----:B-1----:R-:W-:-:S04]  /*0080*/  UIMAD UR4, UR6, UR7, URZ ;  /* 0x00000007060472a4 */ /* 0x002fc8000f8e02ff */
[----:B---3--:R-:W-:Y:S01]  /*0090*/  UIMAD UR4, UR4, UR5, 0x1f ;  /* 0x0000001f040474a4 */ /* 0x008fe2000f8e0205 */
[----:B------:R-:W1:Y:S03]  /*00a0*/  LDCU UR5, c[0x0][0x380] ;  /* 0x00007000ff0577ac */ /* 0x000e660008000800 */
[----:B------:R-:W-:Y:S01]  /*00b0*/  USHF.R.U32.HI UR4, URZ, 0x5, UR4 ;  /* 0x00000005ff047899 */ /* 0x000fe20008011604 */
[----:B0-----:R-:W-:-:S03]  /*00c0*/  IMAD R8, R5, UR7, R8 ;  /* 0x0000000705087c24 */ /* 0x001fc6000f8e0208 */
[----:B------:R-:W-:Y:S01]  /*00d0*/  ULOP3.LUT UR4, UR4, 0xffff, URZ, 0xc0, !UPT ;  /* 0x0000ffff04047892 */ /* 0x000fe2000f8ec0ff */
[----:B--2---:R-:W-:-:S05]  /*00e0*/  IMAD R8, R8, UR6, R3 ;  /* 0x0000000608087c24 */ /* 0x004fca000f8e0203 */
[----:B------:R-:W-:-:S04]  /*00f0*/  SHF.R.U32.HI R0, RZ, 0x5, R8 ;  /* 0x00000005ff007819 */ /* 0x000fc80000011608 */
[----:B------:R-:W-:-:S05]  /*0100*/  LOP3.LUT R0, R0, 0xffff, RZ, 0xc0, !PT ;  /* 0x0000ffff00007812 */ /* 0x000fca00078ec0ff */
[----:B----4-:R-:W-:-:S05]  /*0110*/  IMAD R0, R7, UR4, R0 ;  /* 0x0000000407007c24 */ /* 0x010fca000f8e0200 */
[----:B-1----:R-:W-:-:S13]  /*0120*/  ISETP.GE.AND P0, PT, R0, UR5, PT ;  /* 0x0000000500007c0c */ /* 0x002fda000bf06270 */
[----:B------:R-:W-:Y:S05]  /*0130*/  @P0 EXIT ;  /* 0x000000000000094d */ /* 0x000fea0003800000 */
[----:B------:R-:W0:Y:S01]  /*0140*/  LDCU UR4, c[0x0][0x384] ;  /* 0x00007080ff0477ac */ /* 0x000e220008000800 */
[----:B------:R-:W1:Y:S01]  /*0150*/  LDCU.64 UR8, c[0x0][0x388] ;  /* 0x00007100ff0877ac */ /* 0x000e620008000a00 */
[----:B------:R-:W2:Y:S01]  /*0160*/  LDCU.64 UR6, c[0x0][0x358] ;  /* 0x00006b00ff0677ac */ /* 0x000ea20008000a00 */
[----:B0-----:R-:W-:-:S04]  /*0170*/  IMAD R9, R0, UR4, RZ ;  /* 0x0000000400097c24 */ /* 0x001fc8000f8e02ff */
[----:B------:R-:W-:-:S03]  /*0180*/  IMAD.WIDE R16, R9, 0x4, RZ ;  /* 0x0000000409107825 */ /* 0x000fc600078e02ff */
[----:B-1----:R-:W-:-:S04]  /*0190*/  IADD3 R6, P0, PT, R16, UR8, RZ ;  /* 0x0000000810067c10 */ /* 0x002fc8000ff1e0ff */
[----:B------:R-:W-:-:S05]  /*01a0*/  IADD3.X R7, PT, PT, R17, UR9, RZ, P0, !PT ;  /* 0x0000000911077c10 */ /* 0x000fca00087fe4ff */
[----:B--2---:R0:W5:Y:S01]  /*01b0*/  LDG.E R10, desc[UR6][R6.64] ;  /* 0x00000006060a7981 */ /* 0x004162000c1e1900 */
[----:B------:R-:W-:Y:S01]  /*01c0*/  LOP3.LUT R4, R8, 0x1f, RZ, 0xc0, !PT ;  /* 0x0000001f08047812 */ /* 0x000fe200078ec0ff */
[----:B------:R-:W-:Y:S03]  /*01d0*/  BSSY.RECONVERGENT B0, `(.L_x_0) ;  /* 0x0000061000007945 */ /* 0x000fe60003800200 */
[----:B------:R-:W-:-:S13]  /*01e0*/  ISETP.GE.AND P0, PT, R4, UR4, PT ;  /* 0x0000000404007c0c */ /* 0x000fda000bf06270 */
[----:B0-----:R-:W-:Y:S05]  /*01f0*/  @P0 BRA `(.L_x_1) ;  /* 0x0000000400780947 */ /* 0x001fea0003800000 */
[-C--:B------:R-:W-:Y:S01]  /*0200*/  LOP3.LUT R0, RZ, R4.reuse, RZ, 0x33, !PT ;  /* 0x00000004ff007212 */ /* 0x080fe200078e33ff */
[----:B------:R-:W-:Y:S01]  /*0210*/  BSSY.RECONVERGENT B1, `(.L_x_2) ;  /* 0x000002f000017945 */ /* 0x000fe20003800200 */
[----:B------:R-:W-:Y:S02]  /*0220*/  MOV R5, R4 ;  /* 0x0000000400057202 */ /* 0x000fe40000000f00 */
[----:B------:R-:W-:-:S04]  /*0230*/  IADD3 R2, PT, PT, R0, UR4, RZ ;  /* 0x0000000400027c10 */ /* 0x000fc8000fffe0ff */
[C---:B------:R-:W-:Y:S02]  /*0240*/  ISETP.GE.U32.AND P1, PT, R2.reuse, 0x1e0, PT ;  /* 0x000001e00200780c */ /* 0x040fe40003f26070 */
[----:B------:R-:W-:-:S04]  /*0250*/  LEA.HI R0, R2, 0x1, RZ, 0x1b ;  /* 0x0000000102007811 */ /* 0x000fc800078fd8ff */
[----:B------:R-:W-:-:S04]  /*0260*/  LOP3.LUT R24, R0, 0xf, RZ, 0xc0, !PT ;  /* 0x0000000f00187812 */ /* 0x000fc800078ec0ff */
[----:B------:R-:W-:-:S03]  /*0270*/  ISETP.NE.AND P0, PT, R24, RZ, PT ;  /* 0x000000ff1800720c */ /* 0x000fc60003f05270 */
[----:B------:R-:W-:Y:S10]  /*0280*/  @!P1 BRA `(.L_x_3) ;  /* 0x00000000009c9947 */ /* 0x000ff40003800000 */
[----:B------:R-:W-:Y:S01]  /*0290*/  IMAD.WIDE.U32 R2, R4, 0x4, R16 ;  /* 0x0000000404027825 */ /* 0x000fe200078e0010 */
[----:B------:R-:W-:Y:S02]  /*02a0*/  LOP3.LUT R11, R0, 0xffffff0, RZ, 0xc0, !PT ;  /* 0x0ffffff0000b7812 */ /* 0x000fe400078ec0ff */
[----:B------:R-:W-:Y:S02]  /*02b0*/  MOV R5, R4 ;  /* 0x0000000400057202 */ /* 0x000fe40000000f00 */
[----:B------:R-:W-:Y:S02]  /*02c0*/  IADD3 R12, P1, PT, R2, UR8, RZ ;  /* 0x00000008020c7c10 */ /* 0x000fe4000ff3e0ff */
[----:B------:R-:W-:Y:S02]  /*02d0*/  IADD3 R11, PT, PT, -R11, RZ, RZ ;  /* 0x000000ff0b0b7210 */ /* 0x000fe40007ffe1ff */
[----:B------:R-:W-:-:S04]  /*02e0*/  IADD3 R12, P2, PT, R12, 0x400, RZ ;  /* 0x000004000c0c7810 */ /* 0x000fc80007f5e0ff */
[----:B------:R-:W-:-:S09]  /*02f0*/  IADD3.X R13, PT, PT, RZ, UR9, R3, P2, P1 ;  /* 0x00000009ff0d7c10 */ /* 0x000fd200097e2403 */
.L_x_4:
[----:B------:R-:W-:Y:S01]  /*0300*/  IMAD.MOV.U32 R2, RZ, RZ, R12 ;  /* 0x000000ffff027224 */ /* 0x000fe200078e000c */
[----:B------:R-:W-:-:S05]  /*0310*/  MOV R3, R13 ;  /* 0x0000000d00037202 */ /* 0x000fca0000000f00 */
[----:B------:R-:W2:Y:S04]  /*0320*/  LDG.E R21, desc[UR6][R2.64+-0x400] ;  /* 0xfffc000602157981 */ /* 0x000ea8000c1e1900 */
[----:B------:R-:W2:Y:S04]  /*0330*/  LDG.E R20, desc[UR6][R2.64+-0x380] ;  /* 0xfffc800602147981 */ /* 0x000ea8000c1e1900 */
[----:B------:R-:W3:Y:S04]  /*0340*/  LDG.E R23, desc[UR6][R2.64+-0x300] ;  /* 0xfffd000602177981 */ /* 0x000ee8000c1e1900 */
[----:B------:R-:W3:Y:S04]  /*0350*/  LDG.E R22, desc[UR6][R2.64+-0x280] ;  /* 0xfffd800602167981 */ /* 0x000ee8000c1e1900 */
[----:B------:R-:W4:Y:S04]  /*0360*/  LDG.E R12, desc[UR6][R2.64+-0x200] ;  /* 0xfffe0006020c7981 */ /* 0x000f28000c1e1900 */
[----:B------:R-:W4:Y:S04]  /*0370*/  LDG.E R13, desc[UR6][R2.64+-0x180] ;  /* 0xfffe8006020d7981 */ /* 0x000f28000c1e1900 */
[----:B------:R-:W4:Y:S04]  /*0380*/  LDG.E R14, desc[UR6][R2.64+-0x100] ;  /* 0xffff0006020e7981 */ /* 0x000f28000c1e1900 */
[----:B------:R-:W4:Y:S04]  /*0390*/  LDG.E R15, desc[UR6][R2.64+-0x80] ;  /* 0xffff8006020f7981 */ /* 0x000f28000c1e1900 */
[----:B------:R-:W4:Y:S04]  /*03a0*/  LDG.E R18, desc[UR6][R2.64] ;  /* 0x0000000602127981 */ /* 0x000f28000c1e1900 */
[----:B------:R-:W4:Y:S04]  /*03b0*/  LDG.E R19, desc[UR6][R2.64+0x80] ;  /* 0x0000800602137981 */ /* 0x000f28000c1e1900 */
[----:B------:R-:W4:Y:S01]  /*03c0*/  LDG.E R25, desc[UR6][R2.64+0x200] ;  /* 0x0002000602197981 */ /* 0x000f22000c1e1900 */
[----:B--2--5:R-:W-:-:S03]  /*03d0*/  FMNMX3 R20, R10, R21, R20, !PT ;  /* 0x000000150a147276 */ /* 0x024fc60007800014 */
[----:B------:R-:W2:Y:S04]  /*03e0*/  LDG.E R21, desc[UR6][R2.64+0x100] ;  /* 0x0001000602157981 */ /* 0x000ea8000c1e1900 */
[----:B------:R-:W2:Y:S01]  /*03f0*/  LDG.E R10, desc[UR6][R2.64+0x180] ;  /* 0x00018006020a7981 */ /* 0x000ea2000c1e1900 */
[----:B---3--:R-:W-:-:S03]  /*0400*/  FMNMX3 R26, R20, R23, R22, !PT ;  /* 0x00000017141a7276 */ /* 0x008fc60007800016 */
[----:B------:R-:W3:Y:S04]  /*0410*/  LDG.E R22, desc[UR6][R2.64+0x280] ;  /* 0x0002800602167981 */ /* 0x000ee8000c1e1900 */
[----:B------:R-:W3:Y:S04]  /*0420*/  LDG.E R23, desc[UR6][R2.64+0x300] ;  /* 0x0003000602177981 */ /* 0x000ee8000c1e1900 */
[----:B------:R-:W3:Y:S01]  /*0430*/  LDG.E R20, desc[UR6][R2.64+0x380] ;  /* 0x0003800602147981 */ /* 0x000ee2000c1e1900 */
[----:B----4-:R-:W-:Y:S02]  /*0440*/  FMNMX3 R12, R26, R12, R13, !PT ;  /* 0x0000000c1a0c7276 */ /* 0x010fe4000780000d */
[----:B------:R-:W-:-:S02]  /*0450*/  IADD3 R11, PT, PT, R11, 0x10, RZ ;  /* 0x000000100b0b7810 */ /* 0x000fc40007ffe0ff */
[----:B------:R-:W-:Y:S02]  /*0460*/  FMNMX3 R12, R12, R14, R15, !PT ;  /* 0x0000000e0c0c7276 */ /* 0x000fe4000780000f */
[----:B------:R-:W-:Y:S02]  /*0470*/  ISETP.NE.AND P1, PT, R11, RZ, PT ;  /* 0x000000ff0b00720c */ /* 0x000fe40003f25270 */
[----:B------:R-:W-:Y:S02]  /*0480*/  FMNMX3 R12, R12, R18, R19, !PT ;  /* 0x000000120c0c7276 */ /* 0x000fe40007800013 */
[----:B------:R-:W-:Y:S02]  /*0490*/  IADD3 R5, PT, PT, R5, 0x200, RZ ;  /* 0x0000020005057810 */ /* 0x000fe40007ffe0ff */
[----:B--2---:R-:W-:Y:S02]  /*04a0*/  FMNMX3 R10, R12, R21, R10, !PT ;  /* 0x000000150c0a7276 */ /* 0x004fe4000780000a */
[----:B------:R-:W-:-:S02]  /*04b0*/  IADD3 R12, P2, PT, R2, 0x800, RZ ;  /* 0x00000800020c7810 */ /* 0x000fc40007f5e0ff */
[----:B---3--:R-:W-:Y:S02]  /*04c0*/  FMNMX3 R10, R10, R25, R22, !PT ;  /* 0x000000190a0a7276 */ /* 0x008fe40007800016 */
[----:B------:R-:W-:Y:S02]  /*04d0*/  IADD3.X R13, PT, PT, RZ, R3, RZ, P2, !PT ;  /* 0x00000003ff0d7210 */ /* 0x000fe400017fe4ff */
[----:B------:R-:W-:Y:S01]  /*04e0*/  FMNMX3 R10, R10, R23, R20, !PT ;  /* 0x000000170a0a7276 */ /* 0x000fe20007800014 */
[----:B------:R-:W-:Y:S06]  /*04f0*/  @P1 BRA `(.L_x_4) ;  /* 0xfffffffc00801947 */ /* 0x000fec000383ffff */
.L_x_3:
[----:B------:R-:W-:Y:S05]  /*0500*/  BSYNC.RECONVERGENT B1 ;  /* 0x0000000000017941 */ /* 0x000fea0003800200 */
.L_x_2:
[----:B------:R-:W-:Y:S05]  /*0510*/  @!P0 BRA `(.L_x_1) ;  /* 0x0000000000b08947 */ /* 0x000fea0003800000 */
[----:B------:R-:W-:Y:S01]  /*0520*/  ISETP.GE.U32.AND P0, PT, R24, 0x8, PT ;  /* 0x000000081800780c */ /* 0x000fe20003f06070 */
[----:B------:R-:W-:Y:S01]  /*0530*/  BSSY.RECONVERGENT B1, `(.L_x_5) ;  /* 0x0000012000017945 */ /* 0x000fe20003800200 */
[----:B------:R-:W-:-:S04]  /*0540*/  LOP3.LUT R21, R0, 0x7, RZ, 0xc0, !PT ;  /* 0x0000000700157812 */ /* 0x000fc800078ec0ff */
[----:B------:R-:W-:-:S07]  /*0550*/  ISETP.NE.AND P1, PT, R21, RZ, PT ;  /* 0x000000ff1500720c */ /* 0x000fce0003f25270 */
[----:B------:R-:W-:Y:S06]  /*0560*/  @!P0 BRA `(.L_x_6) ;  /* 0x0000000000388947 */ /* 0x000fec0003800000 */
[----:B------:R-:W-:-:S05]  /*0570*/  IMAD.WIDE R2, R5, 0x4, R6 ;  /* 0x0000000405027825 */ /* 0x000fca00078e0206 */
[----:B------:R-:W2:Y:S04]  /*0580*/  LDG.E R11, desc[UR6][R2.64] ;  /* 0x00000006020b7981 */ /* 0x000ea8000c1e1900 */
[----:B------:R-:W2:Y:S04]  /*0590*/  LDG.E R12, desc[UR6][R2.64+0x80] ;  /* 0x00008006020c7981 */ /* 0x000ea8000c1e1900 */
[----:B------:R-:W3:Y:S04]  /*05a0*/  LDG.E R14, desc[UR6][R2.64+0x100] ;  /* 0x00010006020e7981 */ /* 0x000ee8000c1e1900 */
[----:B------:R-:W3:Y:S04]  /*05b0*/  LDG.E R13, desc[UR6][R2.64+0x180] ;  /* 0x00018006020d7981 */ /* 0x000ee8000c1e1900 */
[----:B------:R-:W4:Y:S04]  /*05c0*/  LDG.E R18, desc[UR6][R2.64+0x200] ;  /* 0x0002000602127981 */ /* 0x000f28000c1e1900 */
[----:B------:R-:W4:Y:S04]  /*05d0*/  LDG.E R15, desc[UR6][R2.64+0x280] ;  /* 0x00028006020f7981 */ /* 0x000f28000c1e1900 */
[----:B------:R-:W4:Y:S04]  /*05e0*/  LDG.E R20, desc[UR6][R2.64+0x300] ;  /* 0x0003000602147981 */ /* 0x000f28000c1e1900 */
[----:B------:R-:W4:Y:S01]  /*05f0*/  LDG.E R19, desc[UR6][R2.64+0x380] ;  /* 0x0003800602137981 */ /* 0x000f22000c1e1900 */
[----:B------:R-:W-:Y:S01]  /*0600*/  VIADD R5, R5, 0x100 ;  /* 0x0000010005057836 */ /* 0x000fe20000000000 */
[----:B--2--5:R-:W-:-:S04]  /*0610*/  FMNMX3 R11, R10, R11, R12, !PT ;  /* 0x0000000b0a0b7276 */ /* 0x024fc8000780000c */
[----:B---3--:R-:W-:-:S04]  /*0620*/  FMNMX3 R11, R11, R14, R13, !PT ;  /* 0x0000000e0b0b7276 */ /* 0x008fc8000780000d */
[----:B----4-:R-:W-:-:S04]  /*0630*/  FMNMX3 R11, R11, R18, R15, !PT ;  /* 0x000000120b0b7276 */ /* 0x010fc8000780000f */
[----:B------:R-:W-:-:S07]  /*0640*/  FMNMX3 R10, R11, R20, R19, !PT ;  /* 0x000000140b0a7276 */ /* 0x000fce0007800013 */
.L_x_6:
[----:B------:R-:W-:Y:S05]  /*0650*/  BSYNC.RECONVERGENT B1 ;  /* 0x0000000000017941 */ /* 0x000fea0003800200 */
.L_x_5:
        /* <DEDUP_REMOVED lines=10> */
[----:B------:R-:W3:Y:S01]  /*0700*/  LDG.E R14, desc[UR6][R2.64+0x180] ;  /* 0x00018006020e7981 */ /* 0x000ee2000c1e1900 */
[----:B------:R-:W-:-:S02]  /*0710*/  IADD3 R5, PT, PT, R5, 0x80, RZ ;  /* 0x0000008005057810 */ /* 0x000fc40007ffe0ff */
[----:B--2--5:R-:W-:-:S04]  /*0720*/  FMNMX3 R10, R10, R11, R12, !PT ;  /* 0x0000000b0a0a7276 */ /* 0x024fc8000780000c */
[----:B---3--:R-:W-:-:S07]  /*0730*/  FMNMX3 R10, R10, R13, R14, !PT ;  /* 0x0000000d0a0a7276 */ /* 0x008fce000780000e */
.L_x_8:
[----:B------:R-:W-:Y:S05]  /*0740*/  BSYNC.RECONVERGENT B1 ;  /* 0x0000000000017941 */ /* 0x000fea0003800200 */
.L_x_7:
[----:B------:R-:W-:Y:S05]  /*0750*/  @!P1 BRA `(.L_x_1) ;  /* 0x0000000000209947 */ /* 0x000fea0003800000 */
[----:B------:R-:W-:-:S07]  /*0760*/  IADD3 R0, PT, PT, -R0, RZ, RZ ;  /* 0x000000ff00007210 */ /* 0x000fce0007ffe1ff */
.L_x_9:
[----:B------:R-:W-:-:S06]  /*0770*/  IMAD.WIDE R2, R5, 0x4, R6 ;  /* 0x0000000405027825 */ /* 0x000fcc00078e0206 */
[----:B------:R-:W2:Y:S01]  /*0780*/  LDG.E R3, desc[UR6][R2.64] ;  /* 0x0000000602037981 */ /* 0x000ea2000c1e1900 */
[----:B------:R-:W-:Y:S02]  /*0790*/  IADD3 R0, PT, PT, R0, 0x1, RZ ;  /* 0x0000000100007810 */ /* 0x000fe40007ffe0ff */
[----:B------:R-:W-:Y:S02]  /*07a0*/  IADD3 R5, PT, PT, R5, 0x20, RZ ;  /* 0x0000002005057810 */ /* 0x000fe40007ffe0ff */
[----:B------:R-:W-:Y:S02]  /*07b0*/  ISETP.NE.AND P0, PT, R0, RZ, PT ;  /* 0x000000ff0000720c */ /* 0x000fe40003f05270 */
[----:B--2--5:R-:W-:-:S11]  /*07c0*/  FMNMX R10, R3, R10, !PT ;  /* 0x0000000a030a7209 */ /* 0x024fd60007800000 */
[----:B------:R-:W-:Y:S05]  /*07d0*/  @P0 BRA `(.L_x_9) ;  /* 0xfffffffc00e40947 */ /* 0x000fea000383ffff */
.L_x_1:
[----:B------:R-:W-:Y:S05]  /*07e0*/  BSYNC.RECONVERGENT B0 ;  /* 0x0000000000007941 */ /* 0x000fea0003800200 */
.L_x_0:
[----:B-----5:R-:W0:Y:S01]  /*07f0*/  SHFL.BFLY PT, R3, R10, 0x10, 0x1f ;  /* 0x0e001f000a037f89 */ /* 0x020e2200000e0000 */
[----:B------:R-:W1:Y:S01]  /*0800*/  LDCU UR4, c[0x0][0x384] ;  /* 0x00007080ff0477ac */ /* 0x000e620008000800 */
[----:B------:R-:W-:Y:S01]  /*0810*/  BSSY.RECONVERGENT B0, `(.L_x_10) ;  /* 0x00000de000007945 */ /* 0x000fe20003800200 */
[----:B------:R-:W-:Y:S01]  /*0820*/  IMAD.MOV.U32 R14, RZ, RZ, RZ ;  /* 0x000000ffff0e7224 */ /* 0x000fe200078e00ff */
[----:B-1----:R-:W-:Y:S02]  /*0830*/  ISETP.GE.AND P1, PT, R4, UR4, PT ;  /* 0x0000000404007c0c */ /* 0x002fe4000bf26270 */
[----:B0-----:R-:W-:-:S04]  /*0840*/  FSETP.GEU.AND P0, PT, R10, R3, PT ;  /* 0x000000030a00720b */ /* 0x001fc80003f0e000 */
[----:B------:R-:W-:-:S05]  /*0850*/  FSEL R3, R3, R10, !P0 ;  /* 0x0000000a03037208 */ /* 0x000fca0004000000 */
[----:B------:R-:W0:Y:S02]  /*0860*/  SHFL.BFLY PT, R0, R3, 0x8, 0x1f ;  /* 0x0d001f0003007f89 */ /* 0x000e2400000e0000 */
        /* <DEDUP_REMOVED lines=10> */
[----:B------:R-:W-:Y:S01]  /*0910*/  FSEL R2, R11, R10, !P0 ;  /* 0x0000000a0b027208 */ /* 0x000fe20004000000 */
[----:B------:R-:W-:Y:S08]  /*0920*/  @P1 BRA `(.L_x_11) ;  /* 0x0000000c00301947 */ /* 0x000ff00003800000 */
[-C--:B------:R-:W-:Y:S01]  /*0930*/  LOP3.LUT R0, RZ, R4.reuse, RZ, 0x33, !PT ;  /* 0x00000004ff007212 */ /* 0x080fe200078e33ff */
[----:B------:R-:W-:Y:S01]  /*0940*/  BSSY.RECONVERGENT B1, `(.L_x_12) ;  /* 0x000006c000017945 */ /* 0x000fe20003800200 */
[----:B------:R-:W-:Y:S01]  /*0950*/  HFMA2 R14, -RZ, RZ, 0, 0 ;  /* 0x00000000ff0e7431 */ /* 0x000fe200000001ff */
[----:B------:R-:W-:Y:S02]  /*0960*/  MOV R3, R4 ;  /* 0x0000000400037202 */ /* 0x000fe40000000f00 */
[----:B------:R-:W-:-:S04]  /*0970*/  IADD3 R0, PT, PT, R0, UR4, RZ ;  /* 0x0000000400007c10 */ /* 0x000fc8000fffe0ff */
[C---:B------:R-:W-:Y:S02]  /*0980*/  ISETP.GE.U32.AND P1, PT, R0.reuse, 0xe0, PT ;  /* 0x000000e00000780c */ /* 0x040fe40003f26070 */
[----:B------:R-:W-:-:S04]  /*0990*/  LEA.HI R5, R0, 0x1, RZ, 0x1b ;  /* 0x0000000100057811 */ /* 0x000fc800078fd8ff */
[----:B------:R-:W-:-:S04]  /*09a0*/  LOP3.LUT R24, R5, 0x7, RZ, 0xc0, !PT ;  /* 0x0000000705187812 */ /* 0x000fc800078ec0ff */
[----:B------:R-:W-:-:S03]  /*09b0*/  ISETP.NE.AND P0, PT, R24, RZ, PT ;  /* 0x000000ff1800720c */ /* 0x000fc60003f05270 */
[----:B------:R-:W-:Y:S10]  /*09c0*/  @!P1 BRA `(.L_x_13) ;  /* 0x00000004008c9947 */ /* 0x000ff40003800000 */
[----:B------:R-:W0:Y:S01]  /*09d0*/  LDCU.64 UR8, c[0x0][0x388] ;  /* 0x00007100ff0877ac */ /* 0x000e220008000a00 */
[----:B------:R-:W-:Y:S01]  /*09e0*/  LOP3.LUT R11, R8, 0x1f, RZ, 0xc0, !PT ;  /* 0x0000001f080b7812 */ /* 0x000fe200078ec0ff */
[----:B------:R-:W-:Y:S01]  /*09f0*/  IMAD.MOV.U32 R3, RZ, RZ, R4 ;  /* 0x000000ffff037224 */ /* 0x000fe200078e0004 */
[----:B------:R-:W-:Y:S02]  /*0a00*/  LOP3.LUT R8, R5, 0xffffff8, RZ, 0xc0, !PT ;  /* 0x0ffffff805087812 */ /* 0x000fe400078ec0ff */
[----:B------:R-:W-:Y:S01]  /*0a10*/  MOV R14, RZ ;  /* 0x000000ff000e7202 */ /* 0x000fe20000000f00 */
[----:B------:R-:W-:Y:S01]  /*0a20*/  IMAD.WIDE.U32 R10, R11, 0x4, R16 ;  /* 0x000000040b0a7825 */ /* 0x000fe200078e0010 */
[----:B------:R-:W-:Y:S02]  /*0a30*/  IADD3 R8, PT, PT, -R8, RZ, RZ ;  /* 0x000000ff08087210 */ /* 0x000fe40007ffe1ff */
[----:B0-----:R-:W-:-:S04]  /*0a40*/  IADD3 R15, P2, PT, R10, UR8, RZ ;  /* 0x000000080a0f7c10 */ /* 0x001fc8000ff5e0ff */
[----:B------:R-:W-:-:S04]  /*0a50*/  IADD3 R15, P1, PT, R15, 0x200, RZ ;  /* 0x000002000f0f7810 */ /* 0x000fc80007f3e0ff */
[----:B------:R-:W-:-:S09]  /*0a60*/  IADD3.X R11, PT, PT, RZ, UR9, R11, P1, P2 ;  /* 0x00000009ff0b7c10 */ /* 0x000fd20008fe440b */
.L_x_14:
[----:B------:R-:W-:-:S05]  /*0a70*/  MOV R10, R15 ;  /* 0x0000000f000a7202 */ /* 0x000fca0000000f00 */
[----:B------:R-:W2:Y:S04]  /*0a80*/  LDG.E R13, desc[UR6][R10.64+-0x200] ;  /* 0xfffe00060a0d7981 */ /* 0x000ea8000c1e1900 */
[----:B------:R-:W3:Y:S04]  /*0a90*/  LDG.E R21, desc[UR6][R10.64+-0x180] ;  /* 0xfffe80060a157981 */ /* 0x000ee8000c1e1900 */
[----:B------:R-:W4:Y:S01]  /*0aa0*/  LDG.E R15, desc[UR6][R10.64+-0x100] ;  /* 0xffff00060a0f7981 */ /* 0x000f22000c1e1900 */
[----:B------:R-:W-:-:S03]  /*0ab0*/  HFMA2 R12, -RZ, RZ, 0.96630859375, -0.0022525787353515625 ;  /* 0x3bbb989dff0c7431 */ /* 0x000fc600000001ff */
[----:B------:R-:W5:Y:S04]  /*0ac0*/  LDG.E R25, desc[UR6][R10.64+-0x80] ;  /* 0xffff80060a197981 */ /* 0x000f68000c1e1900 */
[----:B------:R-:W5:Y:S01]  /*0ad0*/  LDG.E R19, desc[UR6][R10.64] ;  /* 0x000000060a137981 */ /* 0x000f62000c1e1900 */
[----:B--2---:R-:W-:Y:S01]  /*0ae0*/  FADD R23, -R2, R13 ;  /* 0x0000000d02177221 */ /* 0x004fe20000000100 */
[----:B------:R-:W-:-:S03]  /*0af0*/  MOV R13, 0x437c0000 ;  /* 0x437c0000000d7802 */ /* 0x000fc60000000f00 */
[----:B------:R-:W-:-:S04]  /*0b00*/  FFMA.SAT R18, R23, R12, 0.5 ;  /* 0x3f00000017127423 */ /* 0x000fc8000000200c */
[----:B------:R-:W-:-:S04]  /*0b10*/  FFMA.RM R18, R18, R13, 12582913 ;  /* 0x4b40000112127423 */ /* 0x000fc8000000400d */
[----:B------:R-:W-:-:S04]  /*0b20*/  FADD R20, R18, -12583039 ;  /* 0xcb40007f12147421 */ /* 0x000fc80000000000 */
[----:B------:R-:W-:-:S04]  /*0b30*/  FFMA R20, R23, 1.4426950216293334961, -R20 ;  /* 0x3fb8aa3b17147823 */ /* 0x000fc80000000814 */
[----:B------:R-:W-:Y:S01]  /*0b40*/  FFMA R22, R23, 1.925963033500011079e-08, R20 ;  /* 0x32a5706017167823 */ /* 0x000fe20000000014 */
[C---:B---3--:R-:W-:Y:S01]  /*0b50*/  FADD R27, -R2.reuse, R21 ;  /* 0x00000015021b7221 */ /* 0x048fe20000000100 */
[----:B------:R-:W2:Y:S04]  /*0b60*/  LDG.E R23, desc[UR6][R10.64+0x80] ;  /* 0x000080060a177981 */ /* 0x000ea8000c1e1900 */
[----:B------:R-:W0:Y:S01]  /*0b70*/  MUFU.EX2 R22, R22 ;  /* 0x0000001600167308 */ /* 0x000e220000000800 */
[----:B------:R-:W-:Y:S01]  /*0b80*/  FFMA.SAT R20, R27, R12, 0.5 ;  /* 0x3f0000001b147423 */ /* 0x000fe2000000200c */
[----:B----4-:R-:W-:-:S03]  /*0b90*/  FADD R15, -R2, R15 ;  /* 0x0000000f020f7221 */ /* 0x010fc60000000100 */
[----:B------:R-:W-:Y:S01]  /*0ba0*/  FFMA.RM R20, R20, R13, 12582913 ;  /* 0x4b40000114147423 */ /* 0x000fe2000000400d */
[----:B------:R-:W-:Y:S02]  /*0bb0*/  IMAD.SHL.U32 R21, R18, 0x800000, RZ ;  /* 0x0080000012157824 */ /* 0x000fe400078e00ff */
[----:B------:R-:W-:Y:S01]  /*0bc0*/  FFMA.SAT R26, R15, R12, 0.5 ;  /* 0x3f0000000f1a7423 */ /* 0x000fe2000000200c */
[----:B------:R-:W-:Y:S01]  /*0bd0*/  FADD R18, R20, -12583039 ;  /* 0xcb40007f14127421 */ /* 0x000fe20000000000 */
[----:B0-----:R-:W-:-:S03]  /*0be0*/  FFMA R14, R21, R22, R14 ;  /* 0x00000016150e7223 */ /* 0x001fc6000000000e */
[----:B------:R-:W-:Y:S01]  /*0bf0*/  FFMA R22, R27, 1.4426950216293334961, -R18 ;  /* 0x3fb8aa3b1b167823 */ /* 0x000fe20000000812 */
[----:B------:R-:W-:Y:S01]  /*0c00*/  FFMA.RM R18, R26, R13, 12582913 ;  /* 0x4b4000011a127423 */ /* 0x000fe2000000400d */
[----:B------:R-:W3:Y:S03]  /*0c10*/  LDG.E R21, desc[UR6][R10.64+0x100] ;  /* 0x000100060a157981 */ /* 0x000ee6000c1e1900 */
[----:B------:R-:W-:-:S04]  /*0c20*/  FADD R26, R18, -12583039 ;  /* 0xcb40007f121a7421 */ /* 0x000fc80000000000 */
[----:B------:R-:W-:-:S04]  /*0c30*/  FFMA R26, R15, 1.4426950216293334961, -R26 ;  /* 0x3fb8aa3b0f1a7823 */ /* 0x000fc8000000081a */
[----:B------:R-:W-:Y:S02]  /*0c40*/  FFMA R26, R15, 1.925963033500011079e-08, R26 ;  /* 0x32a570600f1a7823 */ /* 0x000fe4000000001a */
[----:B------:R-:W4:Y:S01]  /*0c50*/  LDG.E R15, desc[UR6][R10.64+0x180] ;  /* 0x000180060a0f7981 */ /* 0x000f22000c1e1900 */
[----:B------:R-:W-:-:S06]  /*0c60*/  FFMA R22, R27, 1.925963033500011079e-08, R22 ;  /* 0x32a570601b167823 */ /* 0x000fcc0000000016 */
[----:B------:R-:W0:Y:S01]  /*0c70*/  MUFU.EX2 R22, R22 ;  /* 0x0000001600167308 */ /* 0x000e220000000800 */
[----:B------:R-:W-:Y:S01]  /*0c80*/  SHF.L.U32 R27, R20, 0x17, RZ ;  /* 0x00000017141b7819 */ /* 0x000fe200000006ff */
[----:B-----5:R-:W-:-:S06]  /*0c90*/  FADD R25, -R2, R25 ;  /* 0x0000001902197221 */ /* 0x020fcc0000000100 */
[----:B------:R-:W1:Y:S01]  /*0ca0*/  MUFU.EX2 R20, R26 ;  /* 0x0000001a00147308 */ /* 0x000e620000000800 */
[----:B------:R-:W-:Y:S01]  /*0cb0*/  SHF.L.U32 R18, R18, 0x17, RZ ;  /* 0x0000001712127819 */ /* 0x000fe200000006ff */
[----:B0-----:R-:W-:Y:S01]  /*0cc0*/  FFMA R29, R27, R22, R14 ;  /* 0x000000161b1d7223 */ /* 0x001fe2000000000e */
[----:B------:R-:W-:Y:S01]  /*0cd0*/  FFMA.SAT R14, R25, R12, 0.5 ;  /* 0x3f000000190e7423 */ /* 0x000fe2000000200c */
[----:B------:R-:W-:-:S03]  /*0ce0*/  FADD R27, -R2, R19 ;  /* 0x00000013021b7221 */ /* 0x000fc60000000100 */
[----:B------:R-:W-:Y:S01]  /*0cf0*/  FFMA.RM R14, R14, R13, 12582913 ;  /* 0x4b4000010e0e7423 */ /* 0x000fe2000000400d */
[----:B------:R-:W-:Y:S01]  /*0d00*/  FFMA.SAT R22, R27, R12, 0.5 ;  /* 0x3f0000001b167423 */ /* 0x000fe2000000200c */
[----:B-1----:R-:W-:Y:S02]  /*0d10*/  FFMA R19, R18, R20, R29 ;  /* 0x0000001412137223 */ /* 0x002fe4000000001d */
[----:B------:R-:W-:-:S04]  /*0d20*/  FADD R18, R14, -12583039 ;  /* 0xcb40007f0e127421 */ /* 0x000fc80000000000 */
[----:B------:R-:W-:Y:S01]  /*0d30*/  FFMA R20, R25, 1.4426950216293334961, -R18 ;  /* 0x3fb8aa3b19147823 */ /* 0x000fe20000000812 */
[----:B------:R-:W-:-:S03]  /*0d40*/  FFMA.RM R18, R22, R13, 12582913 ;  /* 0x4b40000116127423 */ /* 0x000fc6000000400d */
[----:B------:R-:W-:Y:S01]  /*0d50*/  FFMA R26, R25, 1.925963033500011079e-08, R20 ;  /* 0x32a57060191a7823 */ /* 0x000fe20000000014 */
[----:B------:R-:W-:-:S04]  /*0d60*/  FADD R20, R18, -12583039 ;  /* 0xcb40007f12147421 */ /* 0x000fc80000000000 */
[----:B------:R-:W-:-:S04]  /*0d70*/  FFMA R22, R27, 1.4426950216293334961, -R20 ;  /* 0x3fb8aa3b1b167823 */ /* 0x000fc80000000814 */
[----:B------:R-:W-:Y:S01]  /*0d80*/  FFMA R25, R27, 1.925963033500011079e-08, R22 ;  /* 0x32a570601b197823 */ /* 0x000fe20000000016 */
[----:B------:R-:W0:Y:S01]  /*0d90*/  MUFU.EX2 R26, R26 ;  /* 0x0000001a001a7308 */ /* 0x000e220000000800 */
[----:B------:R-:W-:-:S07]  /*0da0*/  SHF.L.U32 R14, R14, 0x17, RZ ;  /* 0x000000170e0e7819 */ /* 0x000fce00000006ff */
[----:B------:R-:W1:Y:S01]  /*0db0*/  MUFU.EX2 R25, R25 ;  /* 0x0000001900197308 */ /* 0x000e620000000800 */
[----:B------:R-:W-:-:S04]  /*0dc0*/  IADD3 R8, PT, PT, R8, 0x8, RZ ;  /* 0x0000000808087810 */ /* 0x000fc80007ffe0ff */
[----:B------:R-:W-:Y:S01]  /*0dd0*/  ISETP.NE.AND P1, PT, R8, RZ, PT ;  /* 0x000000ff0800720c */ /* 0x000fe20003f25270 */
[----:B0-----:R-:W-:Y:S01]  /*0de0*/  FFMA R26, R14, R26, R19 ;  /* 0x0000001a0e1a7223 */ /* 0x001fe20000000013 */
[----:B------:R-:W-:Y:S02]  /*0df0*/  VIADD R3, R3, 0x100 ;  /* 0x0000010003037836 */ /* 0x000fe40000000000 */
[----:B--2---:R-:W-:-:S04]  /*0e00*/  FADD R23, -R2, R23 ;  /* 0x0000001702177221 */ /* 0x004fc80000000100 */
[----:B------:R-:W-:-:S04]  /*0e10*/  FFMA.SAT R28, R23, R12, 0.5 ;  /* 0x3f000000171c7423 */ /* 0x000fc8000000200c */
[----:B------:R-:W-:-:S04]  /*0e20*/  FFMA.RM R20, R28, R13, 12582913 ;  /* 0x4b4000011c147423 */ /* 0x000fc8000000400d */
[----:B------:R-:W-:-:S04]  /*0e30*/  FADD R22, R20, -12583039 ;  /* 0xcb40007f14167421 */ /* 0x000fc80000000000 */
[----:B------:R-:W-:-:S04]  /*0e40*/  FFMA R22, R23, 1.4426950216293334961, -R22 ;  /* 0x3fb8aa3b17167823 */ /* 0x000fc80000000816 */
[----:B------:R-:W-:Y:S01]  /*0e50*/  FFMA R23, R23, 1.925963033500011079e-08, R22 ;  /* 0x32a5706017177823 */ /* 0x000fe20000000016 */
[----:B---3--:R-:W-:-:S04]  /*0e60*/  FADD R27, -R2, R21 ;  /* 0x00000015021b7221 */ /* 0x008fc80000000100 */
[----:B------:R-:W-:-:S04]  /*0e70*/  FFMA.SAT R22, R27, R12, 0.5 ;  /* 0x3f0000001b167423 */ /* 0x000fc8000000200c */
[----:B------:R-:W-:Y:S01]  /*0e80*/  FFMA.RM R21, R22, R13, 12582913 ;  /* 0x4b40000116157423 */ /* 0x000fe2000000400d */
[----:B----4-:R-:W-:-:S03]  /*0e90*/  FADD R15, -R2, R15 ;  /* 0x0000000f020f7221 */ /* 0x010fc60000000100 */
[----:B------:R-:W-:Y:S01]  /*0ea0*/  FADD R22, R21, -12583039 ;  /* 0xcb40007f15167421 */ /* 0x000fe20000000000 */
[----:B------:R-:W-:-:S03]  /*0eb0*/  FFMA.SAT R12, R15, R12, 0.5 ;  /* 0x3f0000000f0c7423 */ /* 0x000fc6000000200c */
[----:B------:R-:W-:Y:S01]  /*0ec0*/  FFMA R22, R27, 1.4426950216293334961, -R22 ;  /* 0x3fb8aa3b1b167823 */ /* 0x000fe20000000816 */
[----:B------:R-:W-:-:S03]  /*0ed0*/  FFMA.RM R13, R12, R13, 12582913 ;  /* 0x4b4000010c0d7423 */ /* 0x000fc6000000400d */
[----:B------:R-:W-:Y:S01]  /*0ee0*/  FFMA R22, R27, 1.925963033500011079e-08, R22 ;  /* 0x32a570601b167823 */ /* 0x000fe20000000016 */
[----:B------:R-:W-:Y:S01]  /*0ef0*/  FADD R12, R13, -12583039 ;  /* 0xcb40007f0d0c7421 */ /* 0x000fe20000000000 */
[----:B------:R-:W0:Y:S03]  /*0f00*/  MUFU.EX2 R23, R23 ;  /* 0x0000001700177308 */ /* 0x000e260000000800 */
[----:B------:R-:W-:-:S04]  /*0f10*/  FFMA R12, R15, 1.4426950216293334961, -R12 ;  /* 0x3fb8aa3b0f0c7823 */ /* 0x000fc8000000080c */
[----:B------:R-:W-:Y:S01]  /*0f20*/  FFMA R27, R15, 1.925963033500011079e-08, R12 ;  /* 0x32a570600f1b7823 */ /* 0x000fe2000000000c */
[----:B------:R-:W2:Y:S01]  /*0f30*/  MUFU.EX2 R22, R22 ;  /* 0x0000001600167308 */ /* 0x000ea20000000800 */
[----:B------:R-:W-:Y:S01]  /*0f40*/  SHF.L.U32 R15, R18, 0x17, RZ ;  /* 0x00000017120f7819 */ /* 0x000fe200000006ff */
[----:B------:R-:W-:-:S06]  /*0f50*/  IMAD.SHL.U32 R19, R20, 0x800000, RZ ;  /* 0x0080000014137824 */ /* 0x000fcc00078e00ff */
[----:B------:R-:W3:Y:S01]  /*0f60*/  MUFU.EX2 R14, R27 ;  /* 0x0000001b000e7308 */ /* 0x000ee20000000800 */
[----:B-1----:R-:W-:Y:S01]  /*0f70*/  FFMA R26, R15, R25, R26 ;  /* 0x000000190f1a7223 */ /* 0x002fe2000000001a */
[----:B------:R-:W-:-:S03]  /*0f80*/  SHF.L.U32 R12, R21, 0x17, RZ ;  /* 0x00000017150c7819 */ /* 0x000fc600000006ff */
[----:B0-----:R-:W-:Y:S01]  /*0f90*/  FFMA R19, R19, R23, R26 ;  /* 0x0000001713137223 */ /* 0x001fe2000000001a */
[----:B------:R-:W-:Y:S02]  /*0fa0*/  IADD3 R15, P2, PT, R10, 0x400, RZ ;  /* 0x000004000a0f7810 */ /* 0x000fe40007f5e0ff */
[----:B------:R-:W-:Y:S01]  /*0fb0*/  SHF.L.U32 R10, R13, 0x17, RZ ;  /* 0x000000170d0a7819 */ /* 0x000fe200000006ff */
[----:B--2---:R-:W-:Y:S01]  /*0fc0*/  FFMA R19, R12, R22, R19 ;  /* 0x000000160c137223 */ /* 0x004fe20000000013 */
[----:B------:R-:W-:-:S03]  /*0fd0*/  IADD3.X R11, PT, PT, RZ, R11, RZ, P2, !PT ;  /* 0x0000000bff0b7210 */ /* 0x000fc600017fe4ff */
[----:B---3--:R-:W-:Y:S01]  /*0fe0*/  FFMA R14, R10, R14, R19 ;  /* 0x0000000e0a0e7223 */ /* 0x008fe20000000013 */
[----:B------:R-:W-:Y:S06]  /*0ff0*/  @P1 BRA `(.L_x_14) ;  /* 0xfffffff8009c1947 */ /* 0x000fec000383ffff */
.L_x_13:
[----:B------:R-:W-:Y:S05]  /*1000*/  BSYNC.RECONVERGENT B1 ;  /* 0x0000000000017941 */ /* 0x000fea0003800200 */
.L_x_12:
[----:B------:R-:W-:Y:S05]  /*1010*/  @!P0 BRA `(.L_x_11) ;  /* 0x0000000400748947 */ /* 0x000fea0003800000 */
[----:B------:R-:W-:Y:S01]  /*1020*/  ISETP.GE.U32.AND P0, PT, R24, 0x4, PT ;  /* 0x000000041800780c */ /* 0x000fe20003f06070 */
[----:B------:R-:W-:Y:S01]  /*1030*/  BSSY.RECONVERGENT B1, `(.L_x_15) ;  /* 0x000002f000017945 */ /* 0x000fe20003800200 */
[----:B------:R-:W-:-:S11]  /*1040*/  LOP3.LUT P1, R5, R5, 0x3, RZ, 0xc0, !PT ;  /* 0x0000000305057812 */ /* 0x000fd6000782c0ff */
[----:B------:R-:W-:Y:S05]  /*1050*/  @!P0 BRA `(.L_x_16) ;  /* 0x0000000000b08947 */ /* 0x000fea0003800000 */
[----:B------:R-:W-:-:S05]  /*1060*/  IMAD.WIDE R18, R3, 0x4, R6 ;  /* 0x0000000403127825 */ /* 0x000fca00078e0206 */
[----:B------:R-:W2:Y:S04]  /*1070*/  LDG.E R11, desc[UR6][R18.64] ;  /* 0x00000006120b7981 */ /* 0x000ea8000c1e1900 */
[----:B------:R-:W3:Y:S04]  /*1080*/  LDG.E R15, desc[UR6][R18.64+0x80] ;  /* 0x00008006120f7981 */ /* 0x000ee8000c1e1900 */
[----:B------:R-:W4:Y:S04]  /*1090*/  LDG.E R23, desc[UR6][R18.64+0x100] ;  /* 0x0001000612177981 */ /* 0x000f28000c1e1900 */
[----:B------:R0:W5:Y:S01]  /*10a0*/  LDG.E R25, desc[UR6][R18.64+0x180] ;  /* 0x0001800612197981 */ /* 0x000162000c1e1900 */
[----:B------:R-:W-:Y:S01]  /*10b0*/  HFMA2 R8, -RZ, RZ, 0.96630859375, -0.0022525787353515625 ;  /* 0x3bbb989dff087431 */ /* 0x000fe200000001ff */
[----:B------:R-:W-:-:S02]  /*10c0*/  MOV R13, 0x437c0000 ;  /* 0x437c0000000d7802 */ /* 0x000fc40000000f00 */
[----:B------:R-:W-:Y:S01]  /*10d0*/  IADD3 R3, PT, PT, R3, 0x80, RZ ;  /* 0x0000008003037810 */ /* 0x000fe20007ffe0ff */
[----:B--2---:R-:W-:-:S04]  /*10e0*/  FADD R21, -R2, R11 ;  /* 0x0000000b02157221 */ /* 0x004fc80000000100 */
[----:B------:R-:W-:Y:S01]  /*10f0*/  FFMA.SAT R12, R21, R8, 0.5 ;  /* 0x3f000000150c7423 */ /* 0x000fe20000002008 */
[----:B---3--:R-:W-:-:S03]  /*1100*/  FADD R15, -R2, R15 ;  /* 0x0000000f020f7221 */ /* 0x008fc60000000100 */
[-C--:B------:R-:W-:Y:S01]  /*1110*/  FFMA.RM R12, R12, R13.reuse, 12582913 ;  /* 0x4b4000010c0c7423 */ /* 0x080fe2000000400d */
[-C--:B------:R-:W-:Y:S01]  /*1120*/  FFMA.SAT R10, R15, R8.reuse, 0.5 ;  /* 0x3f0000000f0a7423 */ /* 0x080fe20000002008 */
[----:B----4-:R-:W-:Y:S02]  /*1130*/  FADD R11, -R2, R23 ;  /* 0x00000017020b7221 */ /* 0x010fe40000000100 */
[----:B------:R-:W-:Y:S01]  /*1140*/  FADD R20, R12, -12583039 ;  /* 0xcb40007f0c147421 */ /* 0x000fe20000000000 */
[-C--:B------:R-:W-:Y:S01]  /*1150*/  FFMA.RM R10, R10, R13.reuse, 12582913 ;  /* 0x4b4000010a0a7423 */ /* 0x080fe2000000400d */
[-C--:B0-----:R-:W-:Y:S01]  /*1160*/  FFMA.SAT R18, R11, R8.reuse, 0.5 ;  /* 0x3f0000000b127423 */ /* 0x081fe20000002008 */
[----:B-----5:R-:W-:Y:S01]  /*1170*/  FADD R19, -R2, R25 ;  /* 0x0000001902137221 */ /* 0x020fe20000000100 */
[----:B------:R-:W-:Y:S01]  /*1180*/  FFMA R20, R21, 1.4426950216293334961, -R20 ;  /* 0x3fb8aa3b15147823 */ /* 0x000fe20000000814 */
[----:B------:R-:W-:Y:S01]  /*1190*/  FADD R22, R10, -12583039 ;  /* 0xcb40007f0a167421 */ /* 0x000fe20000000000 */
[-C--:B------:R-:W-:Y:S01]  /*11a0*/  FFMA.RM R18, R18, R13.reuse, 12582913 ;  /* 0x4b40000112127423 */ /* 0x080fe2000000400d */
[----:B------:R-:W-:Y:S01]  /*11b0*/  FFMA.SAT R24, R19, R8, 0.5 ;  /* 0x3f00000013187423 */ /* 0x000fe20000002008 */
[----:B------:R-:W-:Y:S01]  /*11c0*/  FFMA R21, R21, 1.925963033500011079e-08, R20 ;  /* 0x32a5706015157823 */ /* 0x000fe20000000014 */
[C---:B------:R-:W-:Y:S01]  /*11d0*/  FFMA R22, R15.reuse, 1.4426950216293334961, -R22 ;  /* 0x3fb8aa3b0f167823 */ /* 0x040fe20000000816 */
[----:B------:R-:W-:Y:S01]  /*11e0*/  FADD R20, R18, -12583039 ;  /* 0xcb40007f12147421 */ /* 0x000fe20000000000 */
[----:B------:R-:W-:Y:S01]  /*11f0*/  FFMA.RM R13, R24, R13, 12582913 ;  /* 0x4b400001180d7423 */ /* 0x000fe2000000400d */
[----:B------:R-:W-:Y:S01]  /*1200*/  SHF.L.U32 R10, R10, 0x17, RZ ;  /* 0x000000170a0a7819 */ /* 0x000fe200000006ff */
[----:B------:R-:W-:Y:S01]  /*1210*/  FFMA R8, R15, 1.925963033500011079e-08, R22 ;  /* 0x32a570600f087823 */ /* 0x000fe20000000016 */
[----:B------:R-:W-:Y:S01]  /*1220*/  FFMA R20, R11, 1.4426950216293334961, -R20 ;  /* 0x3fb8aa3b0b147823 */ /* 0x000fe20000000814 */
[----:B------:R-:W-:Y:S01]  /*1230*/  FADD R22, R13, -12583039 ;  /* 0xcb40007f0d167421 */ /* 0x000fe20000000000 */
[----:B------:R-:W0:Y:S01]  /*1240*/  MUFU.EX2 R21, R21 ;  /* 0x0000001500157308 */ /* 0x000e220000000800 */
[----:B------:R-:W-:-:S02]  /*1250*/  IMAD.SHL.U32 R15, R18, 0x800000, RZ ;  /* 0x00800000120f7824 */ /* 0x000fc400078e00ff */
[----:B------:R-:W-:Y:S01]  /*1260*/  FFMA R20, R11, 1.925963033500011079e-08, R20 ;  /* 0x32a570600b147823 */ /* 0x000fe20000000014 */
[----:B------:R-:W-:Y:S01]  /*1270*/  FFMA R22, R19, 1.4426950216293334961, -R22 ;  /* 0x3fb8aa3b13167823 */ /* 0x000fe20000000816 */
[----:B------:R-:W-:Y:S02]  /*1280*/  SHF.L.U32 R11, R12, 0x17, RZ ;  /* 0x000000170c0b7819 */ /* 0x000fe400000006ff */
[----:B------:R-:W-:Y:S01]  /*1290*/  SHF.L.U32 R13, R13, 0x17, RZ ;  /* 0x000000170d0d7819 */ /* 0x000fe200000006ff */
[----:B------:R-:W-:Y:S01]  /*12a0*/  FFMA R22, R19, 1.925963033500011079e-08, R22 ;  /* 0x32a5706013167823 */ /* 0x000fe20000000016 */
[----:B------:R-:W1:Y:S08]  /*12b0*/  MUFU.EX2 R8, R8 ;  /* 0x0000000800087308 */ /* 0x000e700000000800 */
[----:B------:R-:W2:Y:S01]  /*12c0*/  MUFU.EX2 R20, R20 ;  /* 0x0000001400147308 */ /* 0x000ea20000000800 */
[----:B0-----:R-:W-:-:S07]  /*12d0*/  FFMA R11, R11, R21, R14 ;  /* 0x000000150b0b7223 */ /* 0x001fce000000000e */
[----:B------:R-:W0:Y:S01]  /*12e0*/  MUFU.EX2 R22, R22 ;  /* 0x0000001600167308 */ /* 0x000e220000000800 */
[----:B-1----:R-:W-:-:S04]  /*12f0*/  FFMA R8, R10, R8, R11 ;  /* 0x000000080a087223 */ /* 0x002fc8000000000b */
[----:B--2---:R-:W-:-:S04]  /*1300*/  FFMA R8, R15, R20, R8 ;  /* 0x000000140f087223 */ /* 0x004fc80000000008 */
[----:B0-----:R-:W-:-:S07]  /*1310*/  FFMA R14, R13, R22, R8 ;  /* 0x000000160d0e7223 */ /* 0x001fce0000000008 */
.L_x_16:
[----:B------:R-:W-:Y:S05]  /*1320*/  BSYNC.RECONVERGENT B1 ;  /* 0x0000000000017941 */ /* 0x000fea0003800200 */
.L_x_15:
[----:B------:R-:W-:Y:S05]  /*1330*/  @!P1 BRA `(.L_x_11) ;  /* 0x0000000000ac9947 */ /* 0x000fea0003800000 */
[----:B------:R-:W-:Y:S01]  /*1340*/  ISETP.NE.AND P1, PT, R5, 0x1, PT ;  /* 0x000000010500780c */ /* 0x000fe20003f25270 */
[----:B------:R-:W-:Y:S01]  /*1350*/  BSSY.RECONVERGENT B1, `(.L_x_17) ;  /* 0x000001b000017945 */ /* 0x000fe20003800200 */
[----:B------:R-:W-:-:S11]  /*1360*/  LOP3.LUT P0, RZ, R0, 0x20, RZ, 0xc0, !PT ;  /* 0x0000002000ff7812 */ /* 0x000fd6000780c0ff */
[----:B------:R-:W-:Y:S05]  /*1370*/  @!P1 BRA `(.L_x_18) ;  /* 0x0000000000609947 */ /* 0x000fea0003800000 */
[----:B------:R-:W-:-:S05]  /*1380*/  IMAD.WIDE R10, R3, 0x4, R6 ;  /* 0x00000004030a7825 */ /* 0x000fca00078e0206 */
[----:B------:R-:W2:Y:S04]  /*1390*/  LDG.E R5, desc[UR6][R10.64] ;  /* 0x000000060a057981 */ /* 0x000ea8000c1e1900 */
[----:B------:R-:W3:Y:S01]  /*13a0*/  LDG.E R15, desc[UR6][R10.64+0x80] ;  /* 0x000080060a0f7981 */ /* 0x000ee2000c1e1900 */
[----:B------:R-:W-:Y:S01]  /*13b0*/  HFMA2 R0, -RZ, RZ, 0.96630859375, -0.0022525787353515625 ;  /* 0x3bbb989dff007431 */ /* 0x000fe200000001ff */
[----:B------:R-:W-:Y:S02]  /*13c0*/  MOV R13, 0x437c0000 ;  /* 0x437c0000000d7802 */ /* 0x000fe40000000f00 */
[----:B------:R-:W-:Y:S01]  /*13d0*/  IADD3 R3, PT, PT, R3, 0x40, RZ ;  /* 0x0000004003037810 */ /* 0x000fe20007ffe0ff */
[----:B--2---:R-:W-:-:S04]  /*13e0*/  FADD R5, -R2, R5 ;  /* 0x0000000502057221 */ /* 0x004fc80000000100 */
[----:B------:R-:W-:Y:S01]  /*13f0*/  FFMA.SAT R8, R5, R0, 0.5 ;  /* 0x3f00000005087423 */ /* 0x000fe20000002000 */
[----:B---3--:R-:W-:-:S03]  /*1400*/  FADD R15, -R2, R15 ;  /* 0x0000000f020f7221 */ /* 0x008fc60000000100 */
[----:B------:R-:W-:Y:S01]  /*1410*/  FFMA.RM R8, R8, R13, 12582913 ;  /* 0x4b40000108087423 */ /* 0x000fe2000000400d */
[----:B------:R-:W-:-:S03]  /*1420*/  FFMA.SAT R12, R15, R0, 0.5 ;  /* 0x3f0000000f0c7423 */ /* 0x000fc60000002000 */
[----:B------:R-:W-:Y:S01]  /*1430*/  FADD R0, R8, -12583039 ;  /* 0xcb40007f08007421 */ /* 0x000fe20000000000 */
[----:B------:R-:W-:-:S03]  /*1440*/  FFMA.RM R12, R12, R13, 12582913 ;  /* 0x4b4000010c0c7423 */ /* 0x000fc6000000400d */
[C---:B------:R-:W-:Y:S01]  /*1450*/  FFMA R0, R5.reuse, 1.4426950216293334961, -R0 ;  /* 0x3fb8aa3b05007823 */ /* 0x040fe20000000800 */
[C---:B------:R-:W-:Y:S01]  /*1460*/  FADD R10, R12.reuse, -12583039 ;  /* 0xcb40007f0c0a7421 */ /* 0x040fe20000000000 */
[----:B------:R-:W-:Y:S02]  /*1470*/  SHF.L.U32 R12, R12, 0x17, RZ ;  /* 0x000000170c0c7819 */ /* 0x000fe400000006ff */
[----:B------:R-:W-:Y:S01]  /*1480*/  FFMA R0, R5, 1.925963033500011079e-08, R0 ;  /* 0x32a5706005007823 */ /* 0x000fe20000000000 */
[----:B------:R-:W-:Y:S01]  /*1490*/  FFMA R10, R15, 1.4426950216293334961, -R10 ;  /* 0x3fb8aa3b0f0a7823 */ /* 0x000fe2000000080a */
[----:B------:R-:W-:-:S03]  /*14a0*/  IMAD.SHL.U32 R5, R8, 0x800000, RZ ;  /* 0x0080000008057824 */ /* 0x000fc600078e00ff */
[----:B------:R-:W-:Y:S01]  /*14b0*/  FFMA R10, R15, 1.925963033500011079e-08, R10 ;  /* 0x32a570600f0a7823 */ /* 0x000fe2000000000a */
[----:B------:R-:W0:Y:S08]  /*14c0*/  MUFU.EX2 R0, R0 ;  /* 0x0000000000007308 */ /* 0x000e300000000800 */
[----:B------:R-:W1:Y:S01]  /*14d0*/  MUFU.EX2 R10, R10 ;  /* 0x0000000a000a7308 */ /* 0x000e620000000800 */
[----:B0-----:R-:W-:-:S04]  /*14e0*/  FFMA R5, R5, R0, R14 ;  /* 0x0000000005057223 */ /* 0x001fc8000000000e */
[----:B-1----:R-:W-:-:S07]  /*14f0*/  FFMA R14, R12, R10, R5 ;  /* 0x0000000a0c0e7223 */ /* 0x002fce0000000005 */
.L_x_18:
[----:B------:R-:W-:Y:S05]  /*1500*/  BSYNC.RECONVERGENT B1 ;  /* 0x0000000000017941 */ /* 0x000fea0003800200 */
.L_x_17:
[----:B------:R-:W-:Y:S05]  /*1510*/  @P0 BRA `(.L_x_11) ;  /* 0x0000000000340947 */ /* 0x000fea0003800000 */
[----:B------:R-:W-:-:S06]  /*1520*/  IMAD.WIDE R6, R3, 0x4, R6 ;  /* 0x0000000403067825 */ /* 0x000fcc00078e0206 */
[----:B------:R-:W2:Y:S01]  /*1530*/  LDG.E R7, desc[UR6][R6.64] ;  /* 0x0000000606077981 */ /* 0x000ea2000c1e1900 */
[----:B------:R-:W-:Y:S01]  /*1540*/  HFMA2 R3, -RZ, RZ, 0.96630859375, -0.0022525787353515625 ;  /* 0x3bbb989dff037431 */ /* 0x000fe200000001ff */
[----:B------:R-:W-:Y:S01]  /*1550*/  MOV R8, 0x437c0000 ;  /* 0x437c000000087802 */ /* 0x000fe20000000f00 */
[----:B--2---:R-:W-:-:S04]  /*1560*/  FADD R0, -R2, R7 ;  /* 0x0000000702007221 */ /* 0x004fc80000000100 */
[----:B------:R-:W-:-:S04]  /*1570*/  FFMA.SAT R3, R0, R3, 0.5 ;  /* 0x3f00000000037423 */ /* 0x000fc80000002003 */
[----:B------:R-:W-:-:S04]  /*1580*/  FFMA.RM R3, R3, R8, 12582913 ;  /* 0x4b40000103037423 */ /* 0x000fc80000004008 */
[C---:B------:R-:W-:Y:S01]  /*1590*/  FADD R5, R3.reuse, -12583039 ;  /* 0xcb40007f03057421 */ /* 0x040fe20000000000 */
[----:B------:R-:W-:-:S03]  /*15a0*/  IMAD.SHL.U32 R3, R3, 0x800000, RZ ;  /* 0x0080000003037824 */ /* 0x000fc600078e00ff */
[----:B------:R-:W-:-:S04]  /*15b0*/  FFMA R5, R0, 1.4426950216293334961, -R5 ;  /* 0x3fb8aa3b00057823 */ /* 0x000fc80000000805 */
[----:B------:R-:W-:-:S06]  /*15c0*/  FFMA R5, R0, 1.925963033500011079e-08, R5 ;  /* 0x32a5706000057823 */ /* 0x000fcc0000000005 */
[----:B------:R-:W0:Y:S02]  /*15d0*/  MUFU.EX2 R5, R5 ;  /* 0x0000000500057308 */ /* 0x000e240000000800 */
[----:B0-----:R-:W-:-:S07]  /*15e0*/  FFMA R14, R3, R5, R14 ;  /* 0x00000005030e7223 */ /* 0x001fce000000000e */
.L_x_11:
[----:B------:R-:W-:Y:S05]  /*15f0*/  BSYNC.RECONVERGENT B0 ;  /* 0x0000000000007941 */ /* 0x000fea0003800200 */
.L_x_10:
[----:B------:R-:W0:Y:S01]  /*1600*/  SHFL.BFLY PT, R3, R14, 0x10, 0x1f ;  /* 0x0e001f000e037f89 */ /* 0x000e2200000e0000 */
[----:B------:R-:W1:Y:S02]  /*1610*/  LDCU UR5, c[0x0][0x384] ;  /* 0x00007080ff0577ac */ /* 0x000e640008000800 */
[----:B-1----:R-:W-:Y:S01]  /*1620*/  ISETP.GE.AND P0, PT, R4, UR5, PT ;  /* 0x0000000504007c0c */ /* 0x002fe2000bf06270 */
[----:B0-----:R-:W-:-:S05]  /*1630*/  FADD R3, R3, R14 ;  /* 0x0000000e03037221 */ /* 0x001fca0000000000 */
[----:B------:R-:W0:Y:S02]  /*1640*/  SHFL.BFLY PT, R0, R3, 0x8, 0x1f ;  /* 0x0d001f0003007f89 */ /* 0x000e2400000e0000 */
[----:B0-----:R-:W-:-:S05]  /*1650*/  FADD R0, R3, R0 ;  /* 0x0000000003007221 */ /* 0x001fca0000000000 */
[----:B------:R-:W0:Y:S02]  /*1660*/  SHFL.BFLY PT, R5, R0, 0x4, 0x1f ;  /* 0x0c801f0000057f89 */ /* 0x000e2400000e0000 */
[----:B0-----:R-:W-:-:S05]  /*1670*/  FADD R5, R0, R5 ;  /* 0x0000000500057221 */ /* 0x001fca0000000000 */
[----:B------:R-:W0:Y:S02]  /*1680*/  SHFL.BFLY PT, R6, R5, 0x2, 0x1f ;  /* 0x0c401f0005067f89 */ /* 0x000e2400000e0000 */
[----:B0-----:R-:W-:-:S05]  /*1690*/  FADD R6, R5, R6 ;  /* 0x0000000605067221 */ /* 0x001fca0000000000 */
[----:B------:R0:W1:Y:S01]  /*16a0*/  SHFL.BFLY PT, R7, R6, 0x1, 0x1f ;  /* 0x0c201f0006077f89 */ /* 0x00006200000e0000 */
[----:B------:R-:W-:Y:S05]  /*16b0*/  @P0 EXIT ;  /* 0x000000000000094d */ /* 0x000fea0003800000 */
[----:B------:R-:W-:Y:S01]  /*16c0*/  LOP3.LUT R19, RZ, R4, RZ, 0x33, !PT ;  /* 0x00000004ff137212 */ /* 0x000fe200078e33ff */
[----:B------:R-:W-:Y:S01]  /*16d0*/  BSSY.RECONVERGENT B0, `(.L_x_19) ;  /* 0x0000033000007945 */ /* 0x000fe20003800200 */
[----:B-1----:R-:W-:Y:S02]  /*16e0*/  FADD R8, R6, R7 ;  /* 0x0000000706087221 */ /* 0x002fe40000000000 */
[----:B------:R-:W-:-:S04]  /*16f0*/  IADD3 R19, PT, PT, R19, UR5, RZ ;  /* 0x0000000513137c10 */ /* 0x000fc8000fffe0ff */
[----:B------:R-:W-:-:S04]  /*1700*/  LOP3.LUT R0, R19, 0x60, RZ, 0xc0, !PT ;  /* 0x0000006013007812 */ /* 0x000fc800078ec0ff */
[----:B------:R-:W-:-:S13]  /*1710*/  ISETP.NE.AND P0, PT, R0, 0x60, PT ;  /* 0x000000600000780c */ /* 0x000fda0003f05270 */
[----:B------:R-:W-:Y:S05]  /*1720*/  @!P0 BRA `(.L_x_20) ;  /* 0x0000000000b48947 */ /* 0x000fea0003800000 */
[----:B------:R-:W1:Y:S01]  /*1730*/  LDCU.64 UR4, c[0x0][0x388] ;  /* 0x00007100ff0477ac */ /* 0x000e620008000a00 */
[----:B------:R-:W2:Y:S01]  /*1740*/  LDC.64 R14, c[0x0][0x390] ;  /* 0x0000e400ff0e7b82 */ /* 0x000ea20000000a00 */
[----:B0-----:R-:W-:Y:S01]  /*1750*/  IMAD.WIDE.U32 R6, R4, 0x4, R16 ;  /* 0x0000000404067825 */ /* 0x001fe200078e0010 */
[----:B------:R-:W-:Y:S02]  /*1760*/  LEA.HI R0, R19, 0x1, RZ, 0x1b ;  /* 0x0000000113007811 */ /* 0x000fe400078fd8ff */
[----:B------:R-:W-:Y:S02]  /*1770*/  IADD3 R23, PT, PT, R9, R4, RZ ;  /* 0x0000000409177210 */ /* 0x000fe40007ffe0ff */
[C---:B------:R-:W-:Y:S02]  /*1780*/  SHF.L.U32 R3, R0.reuse, 0x5, RZ ;  /* 0x0000000500037819 */ /* 0x040fe400000006ff */
[----:B------:R-:W-:Y:S02]  /*1790*/  LOP3.LUT R0, R0, 0x3, RZ, 0xc0, !PT ;  /* 0x0000000300007812 */ /* 0x000fe400078ec0ff */
[----:B------:R-:W-:-:S02]  /*17a0*/  LOP3.LUT R4, R4, 0x60, R3, 0xf8, !PT ;  /* 0x0000006004047812 */ /* 0x000fc400078ef803 */
[----:B------:R-:W-:Y:S02]  /*17b0*/  IADD3 R22, PT, PT, -R0, RZ, RZ ;  /* 0x000000ff00167210 */ /* 0x000fe40007ffe1ff */
[----:B-1----:R-:W-:-:S04]  /*17c0*/  IADD3 R20, P0, PT, R6, UR4, RZ ;  /* 0x0000000406147c10 */ /* 0x002fc8000ff1e0ff */
[----:B------:R-:W-:-:S09]  /*17d0*/  IADD3.X R21, PT, PT, R7, UR5, RZ, P0, !PT ;  /* 0x0000000507157c10 */ /* 0x000fd200087fe4ff */
.L_x_23:
[----:B------:R-:W3:Y:S01]  /*17e0*/  LDG.E R3, desc[UR6][R20.64] ;  /* 0x0000000614037981 */ /* 0x000ee2000c1e1900 */
[----:B-1----:R-:W-:Y:S02]  /*17f0*/  HFMA2 R5, -RZ, RZ, 3.7421875, 0 ;  /* 0x437c0000ff057431 */ /* 0x002fe400000001ff */
[----:B------:R-:W-:Y:S01]  /*1800*/  IMAD.MOV.U32 R0, RZ, RZ, 0x3bbb989d ;  /* 0x3bbb989dff007424 */ /* 0x000fe200078e00ff */
[----:B------:R-:W-:Y:S01]  /*1810*/  IADD3 R22, PT, PT, R22, 0x1, RZ ;  /* 0x0000000116167810 */ /* 0x000fe20007ffe0ff */
[----:B------:R-:W-:Y:S03]  /*1820*/  BSSY.RECONVERGENT B1, `(.L_x_21) ;  /* 0x0000018000017945 */ /* 0x000fe60003800200 */
[----:B------:R-:W-:Y:S01]  /*1830*/  ISETP.NE.AND P2, PT, R22, RZ, PT ;  /* 0x000000ff1600720c */ /* 0x000fe20003f45270 */
[----:B---3--:R-:W-:-:S04]  /*1840*/  FADD R3, -R2, R3 ;  /* 0x0000000302037221 */ /* 0x008fc80000000100 */
[----:B------:R-:W-:-:S04]  /*1850*/  FFMA.SAT R0, R3, R0, 0.5 ;  /* 0x3f00000003007423 */ /* 0x000fc80000002000 */
[----:B------:R-:W-:Y:S02]  /*1860*/  FFMA.RM R0, R0, R5, 12582913 ;  /* 0x4b40000100007423 */ /* 0x000fe40000004005 */
[----:B------:R-:W0:Y:S02]  /*1870*/  MUFU.RCP R5, R8 ;  /* 0x0000000800057308 */ /* 0x000e240000001000 */
[----:B------:R-:W-:-:S04]  /*1880*/  FADD R6, R0, -12583039 ;  /* 0xcb40007f00067421 */ /* 0x000fc80000000000 */
[----:B------:R-:W-:-:S04]  /*1890*/  FFMA R6, R3, 1.4426950216293334961, -R6 ;  /* 0x3fb8aa3b03067823 */ /* 0x000fc80000000806 */
[----:B------:R-:W-:Y:S01]  /*18a0*/  FFMA R6, R3, 1.925963033500011079e-08, R6 ;  /* 0x32a5706003067823 */ /* 0x000fe20000000006 */
[----:B------:R-:W-:-:S05]  /*18b0*/  SHF.L.U32 R3, R0, 0x17, RZ ;  /* 0x0000001700037819 */ /* 0x000fca00000006ff */
[----:B------:R-:W1:Y:S01]  /*18c0*/  MUFU.EX2 R6, R6 ;  /* 0x0000000600067308 */ /* 0x000e620000000800 */
[----:B0-----:R-:W-:-:S04]  /*18d0*/  FFMA R10, -R8, R5, 1 ;  /* 0x3f800000080a7423 */ /* 0x001fc80000000105 */
[----:B------:R-:W-:Y:S01]  /*18e0*/  FFMA R10, R5, R10, R5 ;  /* 0x0000000a050a7223 */ /* 0x000fe20000000005 */
[----:B-1----:R-:W-:-:S04]  /*18f0*/  FMUL R3, R3, R6 ;  /* 0x0000000603037220 */ /* 0x002fc80000400000 */
[----:B------:R-:W0:Y:S01]  /*1900*/  FCHK P0, R3, R8 ;  /* 0x0000000803007302 */ /* 0x000e220000000000 */
[----:B------:R-:W-:-:S04]  /*1910*/  FFMA R5, R3, R10, RZ ;  /* 0x0000000a03057223 */ /* 0x000fc800000000ff */
[----:B------:R-:W-:-:S04]  /*1920*/  FFMA R0, -R8, R5, R3 ;  /* 0x0000000508007223 */ /* 0x000fc80000000103 */
[----:B------:R-:W-:Y:S01]  /*1930*/  FFMA R5, R10, R0, R5 ;  /* 0x000000000a057223 */ /* 0x000fe20000000005 */
[----:B--2---:R-:W-:Y:S01]  /*1940*/  IMAD.WIDE R10, R23, 0x4, R14 ;  /* 0x00000004170a7825 */ /* 0x004fe200078e020e */
[----:B0-----:R-:W-:Y:S06]  /*1950*/  @!P0 BRA `(.L_x_22) ;  /* 0x0000000000108947 */ /* 0x001fec0003800000 */
[----:B------:R-:W-:Y:S02]  /*1960*/  MOV R0, R8 ;  /* 0x0000000800007202 */ /* 0x000fe40000000f00 */
[----:B------:R-:W-:-:S07]  /*1970*/  MOV R6, 0x1990 ;  /* 0x0000199000067802 */ /* 0x000fce0000000f00 */
[----:B------:R-:W-:Y:S05]  /*1980*/  CALL.REL.NOINC `($__internal_0_$__cuda_sm3x_div_rn_noftz_f32_slowpath) ;  /* 0x0000000800207944 */ /* 0x000fea0003c00000 */
[----:B------:R-:W-:-:S07]  /*1990*/  IMAD.MOV.U32 R5, RZ, RZ, R3 ;  /* 0x000000ffff057224 */ /* 0x000fce00078e0003 */
.L_x_22:
[----:B------:R-:W-:Y:S05]  /*19a0*/  BSYNC.RECONVERGENT B1 ;  /* 0x0000000000017941 */ /* 0x000fea0003800200 */
.L_x_21:
[----:B------:R1:W-:Y:S01]  /*19b0*/  STG.E desc[UR6][R10.64], R5 ;  /* 0x000000050a007986 */ /* 0x0003e2000c101906 */
[----:B------:R-:W-:Y:S02]  /*19c0*/  IADD3 R20, P0, PT, R20, 0x80, RZ ;  /* 0x0000008014147810 */ /* 0x000fe40007f1e0ff */
[----:B------:R-:W-:Y:S02]  /*19d0*/  IADD3 R23, PT, PT, R23, 0x20, RZ ;  /* 0x0000002017177810 */ /* 0x000fe40007ffe0ff */
[----:B------:R-:W-:Y:S01]  /*19e0*/  IADD3.X R21, PT, PT, RZ, R21, RZ, P0, !PT ;  /* 0x00000015ff157210 */ /* 0x000fe200007fe4ff */
[----:B------:R-:W-:Y:S08]  /*19f0*/  @P2 BRA `(.L_x_23) ;  /* 0xfffffffc00782947 */ /* 0x000ff0000383ffff */
.L_x_20:
[----:B------:R-:W-:Y:S05]  /*1a00*/  BSYNC.RECONVERGENT B0 ;  /* 0x0000000000007941 */ /* 0x000fea0003800200 */
.L_x_19:
[----:B------:R-:W-:-:S13]  /*1a10*/  ISETP.GE.U32.AND P0, PT, R19, 0x60, PT ;  /* 0x000000601300780c */ /* 0x000fda0003f06070 */
[----:B------:R-:W-:Y:S05]  /*1a20*/  @!P0 EXIT ;  /* 0x000000000000894d */ /* 0x000fea0003800000 */
[----:B------:R-:W1:Y:S01]  /*1a30*/  LDCU.64 UR8, c[0x0][0x388] ;  /* 0x00007100ff0877ac */ /* 0x000e620008000a00 */
[----:B------:R-:W-:Y:S01]  /*1a40*/  IADD3 R9, PT, PT, R9, R4, RZ ;  /* 0x0000000409097210 */ /* 0x000fe20007ffe0ff */
[----:B------:R-:W2:Y:S01]  /*1a50*/  LDCU.64 UR4, c[0x0][0x390] ;  /* 0x00007200ff0477ac */ /* 0x000ea20008000a00 */
[----:B------:R-:W3:Y:S01]  /*1a60*/  LDCU UR10, c[0x0][0x384] ;  /* 0x00007080ff0a77ac */ /* 0x000ee20008000800 */
[----:B-1----:R-:W-:-:S04]  /*1a70*/  IADD3 R10, P1, PT, R16, UR8, RZ ;  /* 0x00000008100a7c10 */ /* 0x002fc8000ff3e0ff */
[----:B------:R-:W-:Y:S01]  /*1a80*/  IADD3 R10, P0, PT, R10, 0x100, RZ ;  /* 0x000001000a0a7810 */ /* 0x000fe20007f1e0ff */
[----:B--2---:R-:W-:-:S03]  /*1a90*/  UIADD3 UR4, UP0, UPT, UR4, 0x100, URZ ;  /* 0x0000010004047890 */ /* 0x004fc6000ff1e0ff */
[----:B------:R-:W-:Y:S01]  /*1aa0*/  IADD3.X R11, PT, PT, RZ, UR9, R17, P0, P1 ;  /* 0x00000009ff0b7c10 */ /* 0x000fe200087e2411 */
[----:B---3--:R-:W-:-:S12]  /*1ab0*/  UIADD3.X UR5, UPT, UPT, URZ, UR5, URZ, UP0, !UPT ;  /* 0x00000005ff057290 */ /* 0x008fd800087fe4ff */
.L_x_32:
[----:B------:R-:W-:-:S05]  /*1ac0*/  IMAD.WIDE R14, R4, 0x4, R10 ;  /* 0x00000004040e7825 */ /* 0x000fca00078e020a */
[----:B------:R-:W2:Y:S01]  /*1ad0*/  LDG.E R3, desc[UR6][R14.64+-0x100] ;  /* 0xffff00060e037981 */ /* 0x000ea2000c1e1900 */
[----:B------:R-:W-:Y:S01]  /*1ae0*/  MOV R0, 0x3bbb989d ;  /* 0x3bbb989d00007802 */ /* 0x000fe20000000f00 */
[----:B------:R-:W-:Y:S01]  /*1af0*/  IMAD.MOV.U32 R5, RZ, RZ, 0x437c0000 ;  /* 0x437c0000ff057424 */ /* 0x000fe200078e00ff */
[----:B------:R-:W-:Y:S01]  /*1b00*/  MOV R16, UR4 ;  /* 0x0000000400107c02 */ /* 0x000fe20008000f00 */
[----:B------:R-:W-:Y:S01]  /*1b10*/  BSSY.RECONVERGENT B0, `(.L_x_24) ;  /* 0x0000018000007945 */ /* 0x000fe20003800200 */
[----:B------:R-:W-:-:S03]  /*1b20*/  MOV R17, UR5 ;  /* 0x0000000500117c02 */ /* 0x000fc60008000f00 */
[----:B------:R-:W-:-:S04]  /*1b30*/  IMAD.WIDE R16, R9, 0x4, R16 ;  /* 0x0000000409107825 */ /* 0x000fc800078e0210 */
[----:B--2---:R-:W-:-:S04]  /*1b40*/  FADD R3, -R2, R3 ;  /* 0x0000000302037221 */ /* 0x004fc80000000100 */
[----:B------:R-:W-:-:S04]  /*1b50*/  FFMA.SAT R0, R3, R0, 0.5 ;  /* 0x3f00000003007423 */ /* 0x000fc80000002000 */
[----:B------:R-:W-:Y:S02]  /*1b60*/  FFMA.RM R0, R0, R5, 12582913 ;  /* 0x4b40000100007423 */ /* 0x000fe40000004005 */
[----:B------:R-:W1:Y:S02]  /*1b70*/  MUFU.RCP R5, R8 ;  /* 0x0000000800057308 */ /* 0x000e640000001000 */
[C---:B0-----:R-:W-:Y:S01]  /*1b80*/  FADD R6, R0.reuse, -12583039 ;  /* 0xcb40007f00067421 */ /* 0x041fe20000000000 */
[----:B------:R-:W-:-:S03]  /*1b90*/  SHF.L.U32 R0, R0, 0x17, RZ ;  /* 0x0000001700007819 */ /* 0x000fc600000006ff */
[----:B------:R-:W-:-:S04]  /*1ba0*/  FFMA R6, R3, 1.4426950216293334961, -R6 ;  /* 0x3fb8aa3b03067823 */ /* 0x000fc80000000806 */
[----:B------:R-:W-:-:S04]  /*1bb0*/  FFMA R6, R3, 1.925963033500011079e-08, R6 ;  /* 0x32a5706003067823 */ /* 0x000fc80000000006 */
[----:B------:R-:W0:Y:S01]  /*1bc0*/  MUFU.EX2 R3, R6 ;  /* 0x0000000600037308 */ /* 0x000e220000000800 */
[----:B-1----:R-:W-:Y:S01]  /*1bd0*/  FFMA R12, -R8, R5, 1 ;  /* 0x3f800000080c7423 */ /* 0x002fe20000000105 */
[----:B0-----:R-:W-:-:S03]  /*1be0*/  FMUL R7, R0, R3 ;  /* 0x0000000300077220 */ /* 0x001fc60000400000 */
[----:B------:R-:W-:-:S03]  /*1bf0*/  FFMA R0, R5, R12, R5 ;  /* 0x0000000c05007223 */ /* 0x000fc60000000005 */
[----:B------:R-:W0:Y:S01]  /*1c00*/  FCHK P0, R7, R8 ;  /* 0x0000000807007302 */ /* 0x000e220000000000 */
[----:B------:R-:W-:-:S04]  /*1c10*/  FFMA R3, R0, R7, RZ ;  /* 0x0000000700037223 */ /* 0x000fc800000000ff */
[----:B------:R-:W-:-:S04]  /*1c20*/  FFMA R5, -R8, R3, R7 ;  /* 0x0000000308057223 */ /* 0x000fc80000000107 */
[----:B------:R-:W-:Y:S01]  /*1c30*/  FFMA R3, R0, R5, R3 ;  /* 0x0000000500037223 */ /* 0x000fe20000000003 */
[----:B0-----:R-:W-:Y:S06]  /*1c40*/  @!P0 BRA `(.L_x_25) ;  /* 0x0000000000108947 */ /* 0x001fec0003800000 */
[----:B------:R-:W-:Y:S01]  /*1c50*/  MOV R3, R7 ;  /* 0x0000000700037202 */ /* 0x000fe20000000f00 */
[----:B------:R-:W-:Y:S01]  /*1c60*/  IMAD.MOV.U32 R0, RZ, RZ, R8 ;  /* 0x000000ffff007224 */ /* 0x000fe200078e0008 */
[----:B------:R-:W-:-:S07]  /*1c70*/  MOV R6, 0x1c90 ;  /* 0x00001c9000067802 */ /* 0x000fce0000000f00 */
[----:B------:R-:W-:Y:S05]  /*1c80*/  CALL.REL.NOINC `($__internal_0_$__cuda_sm3x_div_rn_noftz_f32_slowpath) ;  /* 0x0000000400607944 */ /* 0x000fea0003c00000 */
.L_x_25:
[----:B------:R-:W-:Y:S05]  /*1c90*/  BSYNC.RECONVERGENT B0 ;  /* 0x0000000000007941 */ /* 0x000fea0003800200 */
.L_x_24:
[----:B------:R0:W-:Y:S04]  /*1ca0*/  STG.E desc[UR6][R16.64+-0x100], R3 ;  /* 0xffff000310007986 */ /* 0x0001e8000c101906 */
[----:B------:R-:W2:Y:S01]  /*1cb0*/  LDG.E R5, desc[UR6][R14.64+-0x80] ;  /* 0xffff80060e057981 */ /* 0x000ea2000c1e1900 */
[----:B------:R-:W-:Y:S01]  /*1cc0*/  HFMA2 R0, -RZ, RZ, 0.96630859375, -0.0022525787353515625 ;  /* 0x3bbb989dff007431 */ /* 0x000fe200000001ff */
[----:B------:R-:W-:Y:S01]  /*1cd0*/  MOV R7, 0x437c0000 ;  /* 0x437c000000077802 */ /* 0x000fe20000000f00 */
[----:B------:R-:W-:Y:S01]  /*1ce0*/  BSSY.RECONVERGENT B0, `(.L_x_26) ;  /* 0x0000016000007945 */ /* 0x000fe20003800200 */
[----:B--2---:R-:W-:-:S04]  /*1cf0*/  FADD R5, -R2, R5 ;  /* 0x0000000502057221 */ /* 0x004fc80000000100 */
[----:B------:R-:W-:-:S04]  /*1d00*/  FFMA.SAT R0, R5, R0, 0.5 ;  /* 0x3f00000005007423 */ /* 0x000fc80000002000 */
[----:B------:R-:W-:Y:S02]  /*1d10*/  FFMA.RM R0, R0, R7, 12582913 ;  /* 0x4b40000100007423 */ /* 0x000fe40000004007 */
[----:B------:R-:W1:Y:S02]  /*1d20*/  MUFU.RCP R7, R8 ;  /* 0x0000000800077308 */ /* 0x000e640000001000 */
[C---:B------:R-:W-:Y:S01]  /*1d30*/  FADD R6, R0.reuse, -12583039 ;  /* 0xcb40007f00067421 */ /* 0x040fe20000000000 */
[----:B------:R-:W-:-:S03]  /*1d40*/  SHF.L.U32 R0, R0, 0x17, RZ ;  /* 0x0000001700007819 */ /* 0x000fc600000006ff */
[----:B------:R-:W-:-:S04]  /*1d50*/  FFMA R6, R5, 1.4426950216293334961, -R6 ;  /* 0x3fb8aa3b05067823 */ /* 0x000fc80000000806 */
[----:B------:R-:W-:-:S04]  /*1d60*/  FFMA R6, R5, 1.925963033500011079e-08, R6 ;  /* 0x32a5706005067823 */ /* 0x000fc80000000006 */
[----:B0-----:R-:W0:Y:S01]  /*1d70*/  MUFU.EX2 R3, R6 ;  /* 0x0000000600037308 */ /* 0x001e220000000800 */
        /* <DEDUP_REMOVED lines=12> */
.L_x_27:
[----:B------:R-:W-:Y:S05]  /*1e40*/  BSYNC.RECONVERGENT B0 ;  /* 0x0000000000007941 */ /* 0x000fea0003800200 */
.L_x_26:
        /* <DEDUP_REMOVED lines=22> */
[----:B------:R-:W-:Y:S02]  /*1fb0*/  MOV R3, R5 ;  /* 0x0000000500037202 */ /* 0x000fe40000000f00 */
[----:B------:R-:W-:Y:S02]  /*1fc0*/  MOV R0, R8 ;  /* 0x0000000800007202 */ /* 0x000fe40000000f00 */
[----:B------:R-:W-:-:S07]  /*1fd0*/  MOV R6, 0x1ff0 ;  /* 0x00001ff000067802 */ /* 0x000fce0000000f00 */
[----:B------:R-:W-:Y:S05]  /*1fe0*/  CALL.REL.NOINC `($__internal_0_$__cuda_sm3x_div_rn_noftz_f32_slowpath) ;  /* 0x0000000000887944 */ /* 0x000fea0003c00000 */
.L_x_29:
[----:B------:R-:W-:Y:S05]  /*1ff0*/  BSYNC.RECONVERGENT B0 ;  /* 0x0000000000007941 */ /* 0x000fea0003800200 */
.L_x_28:
[----:B------:R0:W-:Y:S04]  /*2000*/  STG.E desc[UR6][R16.64], R3 ;  /* 0x0000000310007986 */ /* 0x0001e8000c101906 */
[----:B------:R-:W2:Y:S01]  /*2010*/  LDG.E R15, desc[UR6][R14.64+0x80] ;  /* 0x000080060e0f7981 */ /* 0x000ea2000c1e1900 */
[----:B------:R-:W-:Y:S02]  /*2020*/  HFMA2 R6, -RZ, RZ, 3.7421875, 0 ;  /* 0x437c0000ff067431 */ /* 0x000fe400000001ff */
[----:B------:R-:W-:Y:S01]  /*2030*/  IMAD.MOV.U32 R5, RZ, RZ, 0x3bbb989d ;  /* 0x3bbb989dff057424 */ /* 0x000fe200078e00ff */
[----:B------:R-:W1:Y:S01]  /*2040*/  MUFU.RCP R13, R8 ;  /* 0x00000008000d7308 */ /* 0x000e620000001000 */
[----:B------:R-:W-:Y:S01]  /*2050*/  BSSY.RECONVERGENT B0, `(.L_x_30) ;  /* 0x0000015000007945 */ /* 0x000fe20003800200 */
[----:B--2---:R-:W-:-:S04]  /*2060*/  FADD R0, -R2, R15 ;  /* 0x0000000f02007221 */ /* 0x004fc80000000100 */
[----:B------:R-:W-:-:S04]  /*2070*/  FFMA.SAT R5, R0, R5, 0.5 ;  /* 0x3f00000000057423 */ /* 0x000fc80000002005 */
[----:B------:R-:W-:Y:S01]  /*2080*/  FFMA.RM R5, R5, R6, 12582913 ;  /* 0x4b40000105057423 */ /* 0x000fe20000004006 */
[----:B-1----:R-:W-:-:S03]  /*2090*/  FFMA R6, -R8, R13, 1 ;  /* 0x3f80000008067423 */ /* 0x002fc6000000010d */
[C---:B------:R-:W-:Y:S01]  /*20a0*/  FADD R7, R5.reuse, -12583039 ;  /* 0xcb40007f05077421 */ /* 0x040fe20000000000 */
[----:B------:R-:W-:-:S03]  /*20b0*/  SHF.L.U32 R5, R5, 0x17, RZ ;  /* 0x0000001705057819 */ /* 0x000fc600000006ff */
[----:B------:R-:W-:-:S04]  /*20c0*/  FFMA R7, R0, 1.4426950216293334961, -R7 ;  /* 0x3fb8aa3b00077823 */ /* 0x000fc80000000807 */
[----:B------:R-:W-:-:S04]  /*20d0*/  FFMA R7, R0, 1.925963033500011079e-08, R7 ;  /* 0x32a5706000077823 */ /* 0x000fc80000000007 */
[----:B------:R-:W1:Y:S02]  /*20e0*/  MUFU.EX2 R0, R7 ;  /* 0x0000000700007308 */ /* 0x000e640000000800 */
[----:B-1----:R-:W-:Y:S01]  /*20f0*/  FMUL R5, R5, R0 ;  /* 0x0000000005057220 */ /* 0x002fe20000400000 */
[----:B------:R-:W-:-:S05]  /*2100*/  FFMA R0, R13, R6, R13 ;  /* 0x000000060d007223 */ /* 0x000fca000000000d */
[----:B------:R-:W1:Y:S01]  /*2110*/  FCHK P0, R5, R8 ;  /* 0x0000000805007302 */ /* 0x000e620000000000 */
[----:B0-----:R-:W-:-:S04]  /*2120*/  FFMA R3, R0, R5, RZ ;  /* 0x0000000500037223 */ /* 0x001fc800000000ff */
[----:B------:R-:W-:-:S04]  /*2130*/  FFMA R6, -R8, R3, R5 ;  /* 0x0000000308067223 */ /* 0x000fc80000000105 */
[----:B------:R-:W-:Y:S01]  /*2140*/  FFMA R3, R0, R6, R3 ;  /* 0x0000000600037223 */ /* 0x000fe20000000003 */
[----:B-1----:R-:W-:Y:S06]  /*2150*/  @!P0 BRA `(.L_x_31) ;  /* 0x0000000000108947 */ /* 0x002fec0003800000 */
[----:B------:R-:W-:Y:S02]  /*2160*/  MOV R3, R5 ;  /* 0x0000000500037202 */ /* 0x000fe40000000f00 */
[----:B------:R-:W-:Y:S02]  /*2170*/  MOV R0, R8 ;  /* 0x0000000800007202 */ /* 0x000fe40000000f00 */
[----:B------:R-:W-:-:S07]  /*2180*/  MOV R6, 0x21a0 ;  /* 0x000021a000067802 */ /* 0x000fce0000000f00 */
[----:B------:R-:W-:Y:S05]  /*2190*/  CALL.REL.NOINC `($__internal_0_$__cuda_sm3x_div_rn_noftz_f32_slowpath) ;  /* 0x00000000001c7944 */ /* 0x000fea0003c00000 */
.L_x_31:
[----:B------:R-:W-:Y:S05]  /*21a0*/  BSYNC.RECONVERGENT B0 ;  /* 0x0000000000007941 */ /* 0x000fea0003800200 */
.L_x_30:
[----:B------:R1:W-:Y:S01]  /*21b0*/  STG.E desc[UR6][R16.64+0x80], R3 ;  /* 0x0000800310007986 */ /* 0x0003e2000c101906 */
[----:B------:R-:W-:Y:S01]  /*21c0*/  IADD3 R4, PT, PT, R4, 0x80, RZ ;  /* 0x0000008004047810 */ /* 0x000fe20007ffe0ff */
[----:B------:R-:W-:-:S03]  /*21d0*/  VIADD R9, R9, 0x80 ;  /* 0x0000008009097836 */ /* 0x000fc60000000000 */
[----:B------:R-:W-:-:S13]  /*21e0*/  ISETP.GE.AND P0, PT, R4, UR10, PT ;  /* 0x0000000a04007c0c */ /* 0x000fda000bf06270 */
[----:B-1----:R-:W-:Y:S05]  /*21f0*/  @!P0 BRA `(.L_x_32) ;  /* 0xfffffff800308947 */ /* 0x002fea000383ffff */
[----:B------:R-:W-:Y:S05]  /*2200*/  EXIT ;  /* 0x000000000000794d */ /* 0x000fea0003800000 */
        .weak           $__internal_0_$__cuda_sm3x_div_rn_noftz_f32_slowpath
        .type           $__internal_0_$__cuda_sm3x_div_rn_noftz_f32_slowpath,@function
        .size           $__internal_0_$__cuda_sm3x_div_rn_noftz_f32_slowpath,(.L_x_102 - $__internal_0_$__cuda_sm3x_div_rn_noftz_f32_slowpath)
$__internal_0_$__cuda_sm3x_div_rn_noftz_f32_slowpath:
[----:B------:R-:W-:Y:S01]  /*2210*/  SHF.R.U32.HI R5, RZ, 0x17, R0 ;  /* 0x00000017ff057819 */ /* 0x000fe20000011600 */
[----:B------:R-:W-:Y:S01]  /*2220*/  BSSY.RECONVERGENT B2, `(.L_x_33) ;  /* 0x0000062000027945 */ /* 0x000fe20003800200 */
[----:B------:R-:W-:Y:S02]  /*2230*/  SHF.R.U32.HI R12, RZ, 0x17, R3 ;  /* 0x00000017ff0c7819 */ /* 0x000fe40000011603 */
[----:B------:R-:W-:Y:S02]  /*2240*/  LOP3.LUT R5, R5, 0xff, RZ, 0xc0, !PT ;  /* 0x000000ff05057812 */ /* 0x000fe400078ec0ff */
[----:B------:R-:W-:Y:S02]  /*2250*/  LOP3.LUT R12, R12, 0xff, RZ, 0xc0, !PT ;  /* 0x000000ff0c0c7812 */ /* 0x000fe400078ec0ff */
[----:B------:R-:W-:Y:S02]  /*2260*/  IADD3 R13, PT, PT, R5, -0x1, RZ ;  /* 0xffffffff050d7810 */ /* 0x000fe40007ffe0ff */
[----:B------:R-:W-:-:S02]  /*2270*/  IADD3 R18, PT, PT, R12, -0x1, RZ ;  /* 0xffffffff0c127810 */ /* 0x000fc40007ffe0ff */
[----:B------:R-:W-:-:S04]  /*2280*/  ISETP.GT.U32.AND P0, PT, R13, 0xfd, PT ;  /* 0x000000fd0d00780c */ /* 0x000fc80003f04070 */
[----:B------:R-:W-:-:S13]  /*2290*/  ISETP.GT.U32.OR P0, PT, R18, 0xfd, P0 ;  /* 0x000000fd1200780c */ /* 0x000fda0000704470 */
[----:B------:R-:W-:Y:S01]  /*22a0*/  @!P0 MOV R7, RZ ;  /* 0x000000ff00078202 */ /* 0x000fe20000000f00 */
[----:B------:R-:W-:Y:S06]  /*22b0*/  @!P0 BRA `(.L_x_34) ;  /* 0x00000000005c8947 */ /* 0x000fec0003800000 */
[----:B------:R-:W-:Y:S02]  /*22c0*/  FSETP.GTU.FTZ.AND P0, PT, |R3|, +INF , PT ;  /* 0x7f8000000300780b */ /* 0x000fe40003f1c200 */
[----:B------:R-:W-:-:S04]  /*22d0*/  FSETP.GTU.FTZ.AND P1, PT, |R0|, +INF , PT ;  /* 0x7f8000000000780b */ /* 0x000fc80003f3c200 */
[----:B------:R-:W-:-:S13]  /*22e0*/  PLOP3.LUT P0, PT, P0, P1, PT, 0xf8, 0x8f ;  /* 0x00000000008f781c */ /* 0x000fda0000703f70 */
[----:B------:R-:W-:Y:S05]  /*22f0*/  @P0 BRA `(.L_x_35) ;  /* 0x00000004004c0947 */ /* 0x000fea0003800000 */
[----:B------:R-:W-:-:S13]  /*2300*/  LOP3.LUT P0, RZ, R0, 0x7fffffff, R3, 0xc8, !PT ;  /* 0x7fffffff00ff7812 */ /* 0x000fda000780c803 */
[----:B------:R-:W-:Y:S05]  /*2310*/  @!P0 BRA `(.L_x_36) ;  /* 0x00000004003c8947 */ /* 0x000fea0003800000 */
[C---:B------:R-:W-:Y:S02]  /*2320*/  FSETP.NEU.FTZ.AND P3, PT, |R3|.reuse, +INF , PT ;  /* 0x7f8000000300780b */ /* 0x040fe40003f7d200 */
[----:B------:R-:W-:Y:S02]  /*2330*/  FSETP.NEU.FTZ.AND P1, PT, |R0|, +INF , PT ;  /* 0x7f8000000000780b */ /* 0x000fe40003f3d200 */
[----:B------:R-:W-:-:S11]  /*2340*/  FSETP.NEU.FTZ.AND P0, PT, |R3|, +INF , PT ;  /* 0x7f8000000300780b */ /* 0x000fd60003f1d200 */
[----:B------:R-:W-:Y:S05]  /*2350*/  @!P1 BRA !P3, `(.L_x_36) ;  /* 0x00000004002c9947 */ /* 0x000fea0005800000 */
[----:B------:R-:W-:-:S04]  /*2360*/  LOP3.LUT P3, RZ, R3, 0x7fffffff, RZ, 0xc0, !PT ;  /* 0x7fffffff03ff7812 */ /* 0x000fc8000786c0ff */
[----:B------:R-:W-:-:S13]  /*2370*/  PLOP3.LUT P1, PT, P1, P3, PT, 0x2f, 0xf2 ;  /* 0x0000000000f2781c */ /* 0x000fda0000f26577 */
[----:B------:R-:W-:Y:S05]  /*2380*/  @P1 BRA `(.L_x_37) ;  /* 0x0000000400181947 */ /* 0x000fea0003800000 */
[----:B------:R-:W-:-:S04]  /*2390*/  LOP3.LUT P1, RZ, R0, 0x7fffffff, RZ, 0xc0, !PT ;  /* 0x7fffffff00ff7812 */ /* 0x000fc8000782c0ff */
[----:B------:R-:W-:-:S13]  /*23a0*/  PLOP3.LUT P0, PT, P0, P1, PT, 0x2f, 0xf2 ;  /* 0x0000000000f2781c */ /* 0x000fda0000702577 */
[----:B------:R-:W-:Y:S05]  /*23b0*/  @P0 BRA `(.L_x_38) ;  /* 0x0000000400000947 */ /* 0x000fea0003800000 */
[----:B------:R-:W-:Y:S02]  /*23c0*/  ISETP.GE.AND P0, PT, R18, RZ, PT ;  /* 0x000000ff1200720c */ /* 0x000fe40003f06270 */
[----:B------:R-:W-:-:S11]  /*23d0*/  ISETP.GE.AND P1, PT, R13, RZ, PT ;  /* 0x000000ff0d00720c */ /* 0x000fd60003f26270 */
[----:B------:R-:W-:Y:S01]  /*23e0*/  @P0 MOV R7, RZ ;  /* 0x000000ff00070202 */ /* 0x000fe20000000f00 */
[----:B------:R-:W-:Y:S01]  /*23f0*/  @!P0 FFMA R3, R3, 1.84467440737095516160e+19, RZ ;  /* 0x5f80000003038823 */ /* 0x000fe200000000ff */
[----:B------:R-:W-:Y:S01]  /*2400*/  @!P0 MOV R7, 0xffffffc0 ;  /* 0xffffffc000078802 */ /* 0x000fe20000000f00 */
[----:B------:R-:W-:-:S04]  /*2410*/  @!P1 FFMA R0, R0, 1.84467440737095516160e+19, RZ ;  /* 0x5f80000000009823 */ /* 0x000fc800000000ff */
[----:B------:R-:W-:-:S07]  /*2420*/  @!P1 VIADD R7, R7, 0x40 ;  /* 0x0000004007079836 */ /* 0x000fce0000000000 */
.L_x_34:
[----:B------:R-:W-:Y:S01]  /*2430*/  LEA R13, R5, 0xc0800000, 0x17 ;  /* 0xc0800000050d7811 */ /* 0x000fe200078eb8ff */
[----:B------:R-:W-:Y:S01]  /*2440*/  BSSY.RECONVERGENT B3, `(.L_x_39) ;  /* 0x0000036000037945 */ /* 0x000fe20003800200 */
[----:B------:R-:W-:Y:S02]  /*2450*/  IADD3 R12, PT, PT, R12, -0x7f, RZ ;  /* 0xffffff810c0c7810 */ /* 0x000fe40007ffe0ff */
[----:B------:R-:W-:-:S03]  /*2460*/  IADD3 R24, PT, PT, -R13, R0, RZ ;  /* 0x000000000d187210 */ /* 0x000fc60007ffe1ff */
[----:B------:R-:W-:Y:S01]  /*2470*/  IMAD R0, R12, -0x800000, R3 ;  /* 0xff8000000c007824 */ /* 0x000fe200078e0203 */
[----:B------:R-:W0:Y:S01]  /*2480*/  MUFU.RCP R18, R24 ;  /* 0x0000001800127308 */ /* 0x000e220000001000 */
[----:B------:R-:W-:Y:S01]  /*2490*/  FADD.FTZ R13, -R24, -RZ ;  /* 0x800000ff180d7221 */ /* 0x000fe20000010100 */
[----:B------:R-:W-:-:S04]  /*24a0*/  IADD3 R12, PT, PT, R12, 0x7f, -R5 ;  /* 0x0000007f0c0c7810 */ /* 0x000fc80007ffe805 */
[----:B------:R-:W-:Y:S01]  /*24b0*/  IADD3 R7, PT, PT, R12, R7, RZ ;  /* 0x000000070c077210 */ /* 0x000fe20007ffe0ff */
[----:B0-----:R-:W-:-:S04]  /*24c0*/  FFMA R25, R18, R13, 1 ;  /* 0x3f80000012197423 */ /* 0x001fc8000000000d */
[----:B------:R-:W-:-:S04]  /*24d0*/  FFMA R25, R18, R25, R18 ;  /* 0x0000001912197223 */ /* 0x000fc80000000012 */
[----:B------:R-:W-:-:S04]  /*24e0*/  FFMA R18, R0, R25, RZ ;  /* 0x0000001900127223 */ /* 0x000fc800000000ff */
[----:B------:R-:W-:-:S04]  /*24f0*/  FFMA R3, R13, R18, R0 ;  /* 0x000000120d037223 */ /* 0x000fc80000000000 */
[----:B------:R-:W-:-:S04]  /*2500*/  FFMA R18, R25, R3, R18 ;  /* 0x0000000319127223 */ /* 0x000fc80000000012 */
[----:B------:R-:W-:-:S04]  /*2510*/  FFMA R13, R13, R18, R0 ;  /* 0x000000120d0d7223 */ /* 0x000fc80000000000 */
[----:B------:R-:W-:-:S05]  /*2520*/  FFMA R0, R25, R13, R18 ;  /* 0x0000000d19007223 */ /* 0x000fca0000000012 */
[----:B------:R-:W-:-:S04]  /*2530*/  SHF.R.U32.HI R3, RZ, 0x17, R0 ;  /* 0x00000017ff037819 */ /* 0x000fc80000011600 */
[----:B------:R-:W-:-:S04]  /*2540*/  LOP3.LUT R12, R3, 0xff, RZ, 0xc0, !PT ;  /* 0x000000ff030c7812 */ /* 0x000fc800078ec0ff */
[----:B------:R-:W-:-:S04]  /*2550*/  IADD3 R3, PT, PT, R12, R7, RZ ;  /* 0x000000070c037210 */ /* 0x000fc80007ffe0ff */
[----:B------:R-:W-:-:S04]  /*2560*/  IADD3 R5, PT, PT, R3, -0x1, RZ ;  /* 0xffffffff03057810 */ /* 0x000fc80007ffe0ff */
[----:B------:R-:W-:-:S13]  /*2570*/  ISETP.GE.U32.AND P0, PT, R5, 0xfe, PT ;  /* 0x000000fe0500780c */ /* 0x000fda0003f06070 */
[----:B------:R-:W-:Y:S05]  /*2580*/  @!P0 BRA `(.L_x_40) ;  /* 0x0000000000808947 */ /* 0x000fea0003800000 */
[----:B------:R-:W-:-:S13]  /*2590*/  ISETP.GT.AND P0, PT, R3, 0xfe, PT ;  /* 0x000000fe0300780c */ /* 0x000fda0003f04270 */
[----:B------:R-:W-:Y:S05]  /*25a0*/  @P0 BRA `(.L_x_41) ;  /* 0x00000000006c0947 */ /* 0x000fea0003800000 */
[----:B------:R-:W-:-:S13]  /*25b0*/  ISETP.GE.AND P0, PT, R3, 0x1, PT ;  /* 0x000000010300780c */ /* 0x000fda0003f06270 */
[----:B------:R-:W-:Y:S05]  /*25c0*/  @P0 BRA `(.L_x_42) ;  /* 0x0000000000740947 */ /* 0x000fea0003800000 */
[----:B------:R-:W-:Y:S02]  /*25d0*/  ISETP.GE.AND P0, PT, R3, -0x18, PT ;  /* 0xffffffe80300780c */ /* 0x000fe40003f06270 */
[----:B------:R-:W-:-:S11]  /*25e0*/  LOP3.LUT R0, R0, 0x80000000, RZ, 0xc0, !PT ;  /* 0x8000000000007812 */ /* 0x000fd600078ec0ff */
[----:B------:R-:W-:Y:S05]  /*25f0*/  @!P0 BRA `(.L_x_42) ;  /* 0x0000000000688947 */ /* 0x000fea0003800000 */
[-CC-:B------:R-:W-:Y:S01]  /*2600*/  FFMA.RZ R5, R25, R13.reuse, R18.reuse ;  /* 0x0000000d19057223 */ /* 0x180fe2000000c012 */
[----:B------:R-:W-:Y:S02]  /*2610*/  VIADD R12, R3, 0x20 ;  /* 0x00000020030c7836 */ /* 0x000fe40000000000 */
[CCC-:B------:R-:W-:Y:S01]  /*2620*/  FFMA.RP R7, R25.reuse, R13.reuse, R18.reuse ;  /* 0x0000000d19077223 */ /* 0x1c0fe20000008012 */
[----:B------:R-:W-:Y:S01]  /*2630*/  FFMA.RM R18, R25, R13, R18 ;  /* 0x0000000d19127223 */ /* 0x000fe20000004012 */
[----:B------:R-:W-:Y:S02]  /*2640*/  ISETP.NE.AND P3, PT, R3, RZ, PT ;  /* 0x000000ff0300720c */ /* 0x000fe40003f65270 */
[----:B------:R-:W-:Y:S02]  /*2650*/  LOP3.LUT R5, R5, 0x7fffff, RZ, 0xc0, !PT ;  /* 0x007fffff05057812 */ /* 0x000fe400078ec0ff */
[----:B------:R-:W-:Y:S02]  /*2660*/  ISETP.NE.AND P1, PT, R3, RZ, PT ;  /* 0x000000ff0300720c */ /* 0x000fe40003f25270 */
[----:B------:R-:W-:-:S02]  /*2670*/  LOP3.LUT R5, R5, 0x800000, RZ, 0xfc, !PT ;  /* 0x0080000005057812 */ /* 0x000fc400078efcff */
[----:B------:R-:W-:Y:S02]  /*2680*/  IADD3 R3, PT, PT, -R3, RZ, RZ ;  /* 0x000000ff03037210 */ /* 0x000fe40007ffe1ff */
[----:B------:R-:W-:Y:S02]  /*2690*/  SHF.L.U32 R12, R5, R12, RZ ;  /* 0x0000000c050c7219 */ /* 0x000fe400000006ff */
[----:B------:R-:W-:Y:S02]  /*26a0*/  FSETP.NEU.FTZ.AND P0, PT, R7, R18, PT ;  /* 0x000000120700720b */ /* 0x000fe40003f1d000 */
[----:B------:R-:W-:Y:S02]  /*26b0*/  SEL R18, R3, RZ, P3 ;  /* 0x000000ff03127207 */ /* 0x000fe40001800000 */
[----:B------:R-:W-:Y:S02]  /*26c0*/  ISETP.NE.AND P1, PT, R12, RZ, P1 ;  /* 0x000000ff0c00720c */ /* 0x000fe40000f25270 */
[----:B------:R-:W-:-:S02]  /*26d0*/  SHF.R.U32.HI R18, RZ, R18, R5 ;  /* 0x00000012ff127219 */ /* 0x000fc40000011605 */
[----:B------:R-:W-:Y:S02]  /*26e0*/  PLOP3.LUT P0, PT, P0, P1, PT, 0xf8, 0x8f ;  /* 0x00000000008f781c */ /* 0x000fe40000703f70 */
[----:B------:R-:W-:Y:S02]  /*26f0*/  SHF.R.U32.HI R12, RZ, 0x1, R18 ;  /* 0x00000001ff0c7819 */ /* 0x000fe40000011612 */
[----:B------:R-:W-:-:S04]  /*2700*/  SEL R3, RZ, 0x1, !P0 ;  /* 0x00000001ff037807 */ /* 0x000fc80004000000 */
[----:B------:R-:W-:-:S04]  /*2710*/  LOP3.LUT R3, R3, 0x1, R12, 0xf8, !PT ;  /* 0x0000000103037812 */ /* 0x000fc800078ef80c */
[----:B------:R-:W-:-:S04]  /*2720*/  LOP3.LUT R3, R3, R18, RZ, 0xc0, !PT ;  /* 0x0000001203037212 */ /* 0x000fc800078ec0ff */
[----:B------:R-:W-:-:S04]  /*2730*/  IADD3 R3, PT, PT, R12, R3, RZ ;  /* 0x000000030c037210 */ /* 0x000fc80007ffe0ff */
[----:B------:R-:W-:Y:S01]  /*2740*/  LOP3.LUT R0, R3, R0, RZ, 0xfc, !PT ;  /* 0x0000000003007212 */ /* 0x000fe200078efcff */
[----:B------:R-:W-:Y:S06]  /*2750*/  BRA `(.L_x_42) ;  /* 0x0000000000107947 */ /* 0x000fec0003800000 */
.L_x_41:
[----:B------:R-:W-:-:S04]  /*2760*/  LOP3.LUT R0, R0, 0x80000000, RZ, 0xc0, !PT ;  /* 0x8000000000007812 */ /* 0x000fc800078ec0ff */
[----:B------:R-:W-:Y:S01]  /*2770*/  LOP3.LUT R0, R0, 0x7f800000, RZ, 0xfc, !PT ;  /* 0x7f80000000007812 */ /* 0x000fe200078efcff */
[----:B------:R-:W-:Y:S06]  /*2780*/  BRA `(.L_x_42) ;  /* 0x0000000000047947 */ /* 0x000fec0003800000 */
.L_x_40:
[----:B------:R-:W-:-:S07]  /*2790*/  LEA R0, R7, R0, 0x17 ;  /* 0x0000000007007211 */ /* 0x000fce00078eb8ff */
.L_x_42:
[----:B------:R-:W-:Y:S05]  /*27a0*/  BSYNC.RECONVERGENT B3 ;  /* 0x0000000000037941 */ /* 0x000fea0003800200 */
.L_x_39:
[----:B------:R-:W-:Y:S05]  /*27b0*/  BRA `(.L_x_43) ;  /* 0x0000000000207947 */ /* 0x000fea0003800000 */
.L_x_38:
[----:B------:R-:W-:-:S04]  /*27c0*/  LOP3.LUT R0, R0, 0x80000000, R3, 0x48, !PT ;  /* 0x8000000000007812 */ /* 0x000fc800078e4803 */
[----:B------:R-:W-:Y:S01]  /*27d0*/  LOP3.LUT R0, R0, 0x7f800000, RZ, 0xfc, !PT ;  /* 0x7f80000000007812 */ /* 0x000fe200078efcff */
[----:B------:R-:W-:Y:S06]  /*27e0*/  BRA `(.L_x_43) ;  /* 0x0000000000147947 */ /* 0x000fec0003800000 */
.L_x_37:
[----:B------:R-:W-:Y:S01]  /*27f0*/  LOP3.LUT R0, R0, 0x80000000, R3, 0x48, !PT ;  /* 0x8000000000007812 */ /* 0x000fe200078e4803 */
[----:B------:R-:W-:Y:S06]  /*2800*/  BRA `(.L_x_43) ;  /* 0x00000000000c7947 */ /* 0x000fec0003800000 */
.L_x_36:
[----:B------:R-:W0:Y:S01]  /*2810*/  MUFU.RSQ R0, -QNAN ;  /* 0xffc0000000007908 */ /* 0x000e220000001400 */
[----:B------:R-:W-:Y:S05]  /*2820*/  BRA `(.L_x_43) ;  /* 0x0000000000047947 */ /* 0x000fea0003800000 */
.L_x_35:
[----:B------:R-:W-:-:S07]  /*2830*/  FADD.FTZ R0, R3, R0 ;  /* 0x0000000003007221 */ /* 0x000fce0000010000 */
.L_x_43:
[----:B------:R-:W-:Y:S05]  /*2840*/  BSYNC.RECONVERGENT B2 ;  /* 0x0000000000027941 */ /* 0x000fea0003800200 */
.L_x_33:
[----:B------:R-:W-:Y:S01]  /*2850*/  HFMA2 R7, -RZ, RZ, 0, 0 ;  /* 0x00000000ff077431 */ /* 0x000fe200000001ff */
[----:B0-----:R-:W-:-:S03]  /*2860*/  MOV R3, R0 ;  /* 0x0000000000037202 */ /* 0x001fc60000000f00 */
[----:B------:R-:W-:Y:S05]  /*2870*/  RET.REL.NODEC R6 `(_Z8softMax2iiPKfPf) ;  /* 0xffffffd406e07950 */ /* 0x000fea0003c3ffff */
.L_x_44:
[----:B------:R-:W-:-:S00]  /*2880*/  BRA `(.L_x_44) ;  /* 0xfffffffc00fc7947 */ /* 0x000fc0000383ffff */
[----:B------:R-:W-:-:S00]  /*2890*/  NOP ;  /* 0x0000000000007918 */ /* 0x000fc00000000000 */
        /* <DEDUP_REMOVED lines=14> */
.L_x_102:


//--------------------- .text._Z7softMaxiiPKfPf   --------------------------
	.section	.text._Z7softMaxiiPKfPf,"ax",@progbits
	.align	128
        .global         _Z7softMaxiiPKfPf
        .type           _Z7softMaxiiPKfPf,@function
        .size           _Z7softMaxiiPKfPf,(.L_x_103 - _Z7softMaxiiPKfPf)
        .other          _Z7softMaxiiPKfPf,@"STO_CUDA_ENTRY STV_DEFAULT"
_Z7softMaxiiPKfPf:
.text._Z7softMaxiiPKfPf:
[----:B------:R-:W-:Y:S01]  /*0000*/  LDC R1, c[0x0][0x37c] ;  /* 0x0000df00ff017b82 */ /* 0x000fe20000000800 */
[----:B------:R-:W0:Y:S07]  /*0010*/  S2R R3, SR_TID.X ;  /* 0x0000000000037919 */ /* 0x000e2e0000002100 */
[----:B------:R-:W0:Y:S01]  /*0020*/  S2UR UR4, SR_CTAID.X ;  /* 0x00000000000479c3 */ /* 0x000e220000002500 */
[----:B------:R-:W1:Y:S07]  /*0030*/  LDCU UR5, c[0x0][0x380] ;  /* 0x00007000ff0577ac */ /* 0x000e6e0008000800 */
[----:B------:R-:W0:Y:S02]  /*0040*/  LDC R4, c[0x0][0x360] ;  /* 0x0000d800ff047b82 */ /* 0x000e240000000800 */
[----:B0-----:R-:W-:-:S05]  /*0050*/  IMAD R4, R4, UR4, R3 ;  /* 0x0000000404047c24 */ /* 0x001fca000f8e0203 */
        /* <DEDUP_REMOVED lines=10> */
[----:B------:R-:W-:-:S09]  /*0100*/  UISETP.GE.AND UP0, UPT, UR4, 0x1, UPT ;  /* 0x000000010400788c */ /* 0x000fd2000bf06270 */
[----:B0-----:R-:W-:Y:S05]  /*0110*/  BRA.U !UP0, `(.L_x_45) ;  /* 0x0000000508607547 */ /* 0x001fea000b800000 */
[----:B------:R-:W-:Y:S01]  /*0120*/  UISETP.GE.U32.AND UP1, UPT, UR4, 0x10, UPT ;  /* 0x000000100400788c */ /* 0x000fe2000bf26070 */
[----:B------:R-:W-:Y:S01]  /*0130*/  HFMA2 R3, -RZ, RZ, 0, 0 ;  /* 0x00000000ff037431 */ /* 0x000fe200000001ff */
[----:B------:R-:W-:-:S04]  /*0140*/  ULOP3.LUT UR5, UR4, 0xf, URZ, 0xc0, !UPT ;  /* 0x0000000f04057892 */ /* 0x000fc8000f8ec0ff */
[----:B------:R-:W-:-:S03]  /*0150*/  UISETP.NE.AND UP0, UPT, UR5, URZ, UPT ;  /* 0x000000ff0500728c */ /* 0x000fc6000bf05270 */
[----:B------:R-:W-:Y:S08]  /*0160*/  BRA.U !UP1, `(.L_x_46) ;  /* 0x0000000109907547 */ /* 0x000ff0000b800000 */
[----:B------:R-:W-:Y:S01]  /*0170*/  ULOP3.LUT UR4, UR4, 0x7ffffff0, URZ, 0xc0, !UPT ;  /* 0x7ffffff004047892 */ /* 0x000fe2000f8ec0ff */
[----:B------:R-:W-:-:S03]  /*0180*/  IADD3 R13, P0, PT, R10, 0x20, RZ ;  /* 0x000000200a0d7810 */ /* 0x000fc60007f1e0ff */
[----:B------:R-:W-:Y:S01]  /*0190*/  UIADD3 UR6, UPT, UPT, -UR4, URZ, URZ ;  /* 0x000000ff04067290 */ /* 0x000fe2000fffe1ff */
[----:B------:R-:W-:Y:S02]  /*01a0*/  IADD3.X R12, PT, PT, RZ, R11, RZ, P0, !PT ;  /* 0x0000000bff0c7210 */ /* 0x000fe400007fe4ff */
[----:B------:R-:W-:-:S09]  /*01b0*/  MOV R3, UR4 ;  /* 0x0000000400037c02 */ /* 0x000fd20008000f00 */
.L_x_47:
[----:B------:R-:W-:Y:S02]  /*01c0*/  MOV R8, R13 ;  /* 0x0000000d00087202 */ /* 0x000fe40000000f00 */
        /* <DEDUP_REMOVED lines=18> */
[----:B------:R-:W-:Y:S01]  /*02f0*/  UIADD3 UR6, UPT, UPT, UR6, 0x10, URZ ;  /* 0x0000001006067890 */ /* 0x000fe2000fffe0ff */
[----:B---3--:R-:W-:-:S03]  /*0300*/  FMNMX3 R14, R14, R17, R16, !PT ;  /* 0x000000110e0e7276 */ /* 0x008fc60007800010 */
[----:B------:R-:W-:Y:S01]  /*0310*/  UISETP.NE.AND UP1, UPT, UR6, URZ, UPT ;  /* 0x000000ff0600728c */ /* 0x000fe2000bf25270 */
[----:B----4-:R-:W-:-:S04]  /*0320*/  FMNMX3 R14, R14, R19, R18, !PT ;  /* 0x000000130e0e7276 */ /* 0x010fc80007800012 */
[----:B------:R-:W-:-:S04]  /*0330*/  FMNMX3 R14, R14, R21, R20, !PT ;  /* 0x000000150e0e7276 */ /* 0x000fc80007800014 */
[----:B------:R-:W-:-:S04]  /*0340*/  FMNMX3 R14, R14, R23, R22, !PT ;  /* 0x000000170e0e7276 */ /* 0x000fc80007800016 */
[----:B------:R-:W-:Y:S02]  /*0350*/  FMNMX3 R12, R14, R12, R13, !PT ;  /* 0x0000000c0e0c7276 */ /* 0x000fe4000780000d */
[----:B------:R-:W-:Y:S02]  /*0360*/  IADD3 R13, P0, PT, R8, 0x40, RZ ;  /* 0x00000040080d7810 */ /* 0x000fe40007f1e0ff */
[----:B------:R-:W-:Y:S02]  /*0370*/  FMNMX3 R0, R12, R5, R0, !PT ;  /* 0x000000050c007276 */ /* 0x000fe40007800000 */
[----:B------:R-:W-:Y:S02]  /*0380*/  IADD3.X R12, PT, PT, RZ, R9, RZ, P0, !PT ;  /* 0x00000009ff0c7210 */ /* 0x000fe400007fe4ff */
[----:B--2---:R-:W-:Y:S01]  /*0390*/  FMNMX3 R2, R0, R2, R15, !PT ;  /* 0x0000000200027276 */ /* 0x004fe2000780000f */
[----:B------:R-:W-:Y:S06]  /*03a0*/  BRA.U UP1, `(.L_x_47) ;  /* 0xfffffffd01847547 */ /* 0x000fec000b83ffff */
.L_x_46:
[----:B------:R-:W-:Y:S05]  /*03b0*/  BRA.U !UP0, `(.L_x_45) ;  /* 0x0000000108b87547 */ /* 0x000fea000b800000 */
[----:B------:R-:W0:Y:S01]  /*03c0*/  LDCU UR4, c[0x0][0x384] ;  /* 0x00007080ff0477ac */ /* 0x000e220008000800 */
[----:B------:R-:W-:Y:S02]  /*03d0*/  UISETP.GE.U32.AND UP0, UPT, UR5, 0x8, UPT ;  /* 0x000000080500788c */ /* 0x000fe4000bf06070 */
[----:B0-----:R-:W-:-:S04]  /*03e0*/  ULOP3.LUT UR6, UR4, 0x7, URZ, 0xc0, !UPT ;  /* 0x0000000704067892 */ /* 0x001fc8000f8ec0ff */
[----:B------:R-:W-:-:S03]  /*03f0*/  UISETP.NE.AND UP1, UPT, UR6, URZ, UPT ;  /* 0x000000ff0600728c */ /* 0x000fc6000bf25270 */
[----:B------:R-:W-:Y:S08]  /*0400*/  BRA.U !UP0, `(.L_x_48) ;  /* 0x0000000108387547 */ /* 0x000ff0000b800000 */
[----:B------:R-:W-:-:S05]  /*0410*/  IMAD.WIDE.U32 R8, R3, 0x4, R10 ;  /* 0x0000000403087825 */ /* 0x000fca00078e000a */
        /* <DEDUP_REMOVED lines=8> */
[----:B------:R-:W-:-:S02]  /*04a0*/  IADD3 R3, PT, PT, R3, 0x8, RZ ;  /* 0x0000000803037810 */ /* 0x000fc40007ffe0ff */
[----:B--2--5:R-:W-:-:S04]  /*04b0*/  FMNMX3 R0, R2, R5, R0, !PT ;  /* 0x0000000502007276 */ /* 0x024fc80007800000 */
[----:B---3--:R-:W-:-:S04]  /*04c0*/  FMNMX3 R0, R0, R13, R12, !PT ;  /* 0x0000000d00007276 */ /* 0x008fc8000780000c */
[----:B----4-:R-:W-:-:S04]  /*04d0*/  FMNMX3 R0, R0, R15, R14, !PT ;  /* 0x0000000f00007276 */ /* 0x010fc8000780000e */
[----:B------:R-:W-:-:S07]  /*04e0*/  FMNMX3 R2, R0, R17, R16, !PT ;  /* 0x0000001100027276 */ /* 0x000fce0007800010 */
.L_x_48:
[----:B------:R-:W-:Y:S05]  /*04f0*/  BRA.U !UP1, `(.L_x_45) ;  /* 0x0000000109687547 */ /* 0x000fea000b800000 */
[----:B------:R-:W-:Y:S02]  /*0500*/  UISETP.GE.U32.AND UP0, UPT, UR6, 0x4, UPT ;  /* 0x000000040600788c */ /* 0x000fe4000bf06070 */
[----:B------:R-:W-:-:S04]  /*0510*/  ULOP3.LUT UR4, UR4, 0x3, URZ, 0xc0, !UPT ;  /* 0x0000000304047892 */ /* 0x000fc8000f8ec0ff */
[----:B------:R-:W-:-:S03]  /*0520*/  UISETP.NE.AND UP1, UPT, UR4, URZ, UPT ;  /* 0x000000ff0400728c */ /* 0x000fc6000bf25270 */
[----:B------:R-:W-:Y:S08]  /*0530*/  BRA.U !UP0, `(.L_x_49) ;  /* 0x0000000108207547 */ /* 0x000ff0000b800000 */
[----:B------:R-:W-:-:S05]  /*0540*/  IMAD.WIDE.U32 R8, R3, 0x4, R10 ;  /* 0x0000000403087825 */ /* 0x000fca00078e000a */
[----:B------:R-:W2:Y:S04]  /*0550*/  LDG.E R5, desc[UR8][R8.64] ;  /* 0x0000000808057981 */ /* 0x000ea8000c1e1900 */
[----:B------:R-:W2:Y:S04]  /*0560*/  LDG.E R0, desc[UR8][R8.64+0x4] ;  /* 0x0000040808007981 */ /* 0x000ea8000c1e1900 */
[----:B------:R-:W3:Y:S04]  /*0570*/  LDG.E R13, desc[UR8][R8.64+0x8] ;  /* 0x00000808080d7981 */ /* 0x000ee8000c1e1900 */
[----:B------:R-:W3:Y:S01]  /*0580*/  LDG.E R12, desc[UR8][R8.64+0xc] ;  /* 0x00000c08080c7981 */ /* 0x000ee2000c1e1900 */
[----:B------:R-:W-:-:S02]  /*0590*/  IADD3 R3, PT, PT, R3, 0x4, RZ ;  /* 0x0000000403037810 */ /* 0x000fc40007ffe0ff */
[----:B--2--5:R-:W-:-:S04]  /*05a0*/  FMNMX3 R0, R2, R5, R0, !PT ;  /* 0x0000000502007276 */ /* 0x024fc80007800000 */
[----:B---3--:R-:W-:-:S07]  /*05b0*/  FMNMX3 R2, R0, R13, R12, !PT ;  /* 0x0000000d00027276 */ /* 0x008fce000780000c */
.L_x_49:
[----:B------:R-:W-:Y:S05]  /*05c0*/  BRA.U !UP1, `(.L_x_45) ;  /* 0x0000000109347547 */ /* 0x000fea000b800000 */
[----:B------:R-:W0:Y:S01]  /*05d0*/  LDCU.64 UR6, c[0x0][0x388] ;  /* 0x00007100ff0677ac */ /* 0x000e220008000a00 */
[----:B------:R-:W-:Y:S01]  /*05e0*/  IMAD.WIDE.U32 R6, R3, 0x4, R6 ;  /* 0x0000000403067825 */ /* 0x000fe200078e0006 */
[----:B------:R-:W-:Y:S02]  /*05f0*/  UIADD3 UR4, UPT, UPT, -UR4, URZ, URZ ;  /* 0x000000ff04047290 */ /* 0x000fe4000fffe1ff */
[----:B0-----:R-:W-:-:S04]  /*0600*/  IADD3 R0, P0, PT, R6, UR6, RZ ;  /* 0x0000000606007c10 */ /* 0x001fc8000ff1e0ff */
[----:B------:R-:W-:-:S09]  /*0610*/  IADD3.X R7, PT, PT, R7, UR7, RZ, P0, !PT ;  /* 0x0000000707077c10 */ /* 0x000fd200087fe4ff */
.L_x_50:
[----:B------:R-:W-:-:S05]  /*0620*/  MOV R6, R0 ;  /* 0x0000000000067202 */ /* 0x000fca0000000f00 */
[----:B------:R0:W2:Y:S01]  /*0630*/  LDG.E R3, desc[UR8][R6.64] ;  /* 0x0000000806037981 */ /* 0x0000a2000c1e1900 */
[----:B------:R-:W-:Y:S01]  /*0640*/  UIADD3 UR4, UPT, UPT, UR4, 0x1, URZ ;  /* 0x0000000104047890 */ /* 0x000fe2000fffe0ff */
[----:B------:R-:W-:-:S03]  /*0650*/  IADD3 R0, P0, PT, R0, 0x4, RZ ;  /* 0x0000000400007810 */ /* 0x000fc60007f1e0ff */
[----:B------:R-:W-:Y:S01]  /*0660*/  UISETP.NE.AND UP0, UPT, UR4, URZ, UPT ;  /* 0x000000ff0400728c */ /* 0x000fe2000bf05270 */
[----:B0-----:R-:W-:Y:S02]  /*0670*/  IADD3.X R7, PT, PT, RZ, R7, RZ, P0, !PT ;  /* 0x00000007ff077210 */ /* 0x001fe400007fe4ff */
[----:B--2--5:R-:W-:-:S06]  /*0680*/  FMNMX R2, R3, R2, !PT ;  /* 0x0000000203027209 */ /* 0x024fcc0007800000 */
[----:B------:R-:W-:Y:S05]  /*0690*/  BRA.U UP0, `(.L_x_50) ;  /* 0xfffffffd00e07547 */ /* 0x000fea000b83ffff */
.L_x_45:
[----:B------:R-:W0:Y:S01]  /*06a0*/  LDCU UR4, c[0x0][0x384] ;  /* 0x00007080ff0477ac */ /* 0x000e220008000800 */
[----:B------:R-:W-:Y:S01]  /*06b0*/  HFMA2 R3, -RZ, RZ, 0, 0 ;  /* 0x00000000ff037431 */ /* 0x000fe200000001ff */
[----:B0-----:R-:W-:-:S09]  /*06c0*/  UISETP.GE.AND UP0, UPT, UR4, 0x1, UPT ;  /* 0x000000010400788c */ /* 0x001fd2000bf06270 */
[----:B------:R-:W-:Y:S05]  /*06d0*/  BRA.U !UP0, `(.L_x_51) ;  /* 0x0000000d08007547 */ /* 0x000fea000b800000 */
[----:B------:R-:W-:Y:S01]  /*06e0*/  UISETP.GE.U32.AND UP1, UPT, UR4, 0x8, UPT ;  /* 0x000000080400788c */ /* 0x000fe2000bf26070 */
[----:B------:R-:W-:Y:S01]  /*06f0*/  MOV R3, RZ ;  /* 0x000000ff00037202 */ /* 0x000fe20000000f00 */
[----:B------:R-:W-:Y:S01]  /*0700*/  ULOP3.LUT UR6, UR4, 0x7, URZ, 0xc0, !UPT ;  /* 0x0000000704067892 */ /* 0x000fe2000f8ec0ff */
[----:B------:R-:W-:-:S03]  /*0710*/  MOV R5, RZ ;  /* 0x000000ff00057202 */ /* 0x000fc60000000f00 */
[----:B------:R-:W-:-:S03]  /*0720*/  UISETP.NE.AND UP0, UPT, UR6, URZ, UPT ;  /* 0x000000ff0600728c */ /* 0x000fc6000bf05270 */
[----:B------:R-:W-:Y:S08]  /*0730*/  BRA.U !UP1, `(.L_x_52) ;  /* 0x0000000509747547 */ /* 0x000ff0000b800000 */
[----:B------:R-:W-:Y:S01]  /*0740*/  ULOP3.LUT UR4, UR4, 0x7ffffff8, URZ, 0xc0, !UPT ;  /* 0x7ffffff804047892 */ /* 0x000fe2000f8ec0ff */
[----:B------:R-:W-:Y:S02]  /*0750*/  IADD3 R6, P0, PT, R10, 0x10, RZ ;  /* 0x000000100a067810 */ /* 0x000fe40007f1e0ff */
[----:B------:R-:W-:Y:S01]  /*0760*/  MOV R3, RZ ;  /* 0x000000ff00037202 */ /* 0x000fe20000000f00 */
[----:B------:R-:W-:Y:S01]  /*0770*/  UIADD3 UR5, UPT, UPT, -UR4, URZ, URZ ;  /* 0x000000ff04057290 */ /* 0x000fe2000fffe1ff */
[----:B------:R-:W-:Y:S02]  /*0780*/  IADD3.X R7, PT, PT, RZ, R11, RZ, P0, !PT ;  /* 0x0000000bff077210 */ /* 0x000fe400007fe4ff */
[----:B------:R-:W-:-:S09]  /*0790*/  MOV R5, UR4 ;  /* 0x0000000400057c02 */ /* 0x000fd20008000f00 */
.L_x_53:
[----:B------:R-:W2:Y:S04]  /*07a0*/  LDG.E R23, desc[UR8][R6.64+-0x10] ;  /* 0xfffff00806177981 */ /* 0x000ea8000c1e1900 */
[----:B------:R-:W3:Y:S04]  /*07b0*/  LDG.E R27, desc[UR8][R6.64+-0xc] ;  /* 0xfffff408061b7981 */ /* 0x000ee8000c1e1900 */
[----:B------:R-:W4:Y:S04]  /*07c0*/  LDG.E R29, desc[UR8][R6.64+-0x8] ;  /* 0xfffff808061d7981 */ /* 0x000f28000c1e1900 */
[----:B------:R-:W4:Y:S04]  /*07d0*/  LDG.E R13, desc[UR8][R6.64+-0x4] ;  /* 0xfffffc08060d7981 */ /* 0x000f28000c1e1900 */
[----:B------:R-:W4:Y:S04]  /*07e0*/  LDG.E R21, desc[UR8][R6.64] ;  /* 0x0000000806157981 */ /* 0x000f28000c1e1900 */
[----:B------:R-:W4:Y:S04]  /*07f0*/  LDG.E R19, desc[UR8][R6.64+0x4] ;  /* 0x0000040806137981 */ /* 0x000f28000c1e1900 */
[----:B------:R-:W4:Y:S04]  /*0800*/  LDG.E R17, desc[UR8][R6.64+0x8] ;  /* 0x0000080806117981 */ /* 0x000f28000c1e1900 */
[----:B------:R0:W4:Y:S01]  /*0810*/  LDG.E R15, desc[UR8][R6.64+0xc] ;  /* 0x00000c08060f7981 */ /* 0x000122000c1e1900 */
[----:B------:R-:W-:Y:S01]  /*0820*/  HFMA2 R9, -RZ, RZ, 0.96630859375, -0.0022525787353515625 ;  /* 0x3bbb989dff097431 */ /* 0x000fe200000001ff */
[----:B------:R-:W-:Y:S01]  /*0830*/  MOV R0, 0x437c0000 ;  /* 0x437c000000007802 */ /* 0x000fe20000000f00 */
[----:B------:R-:W-:-:S04]  /*0840*/  UIADD3 UR5, UPT, UPT, UR5, 0x8, URZ ;  /* 0x0000000805057890 */ /* 0x000fc8000fffe0ff */
[----:B------:R-:W-:Y:S01]  /*0850*/  UISETP.NE.AND UP1, UPT, UR5, URZ, UPT ;  /* 0x000000ff0500728c */ /* 0x000fe2000bf25270 */
[----:B0-----:R-:W-:-:S04]  /*0860*/  IADD3 R6, P0, PT, R6, 0x20, RZ ;  /* 0x0000002006067810 */ /* 0x001fc80007f1e0ff */
[----:B------:R-:W-:Y:S01]  /*0870*/  IADD3.X R7, PT, PT, RZ, R7, RZ, P0, !PT ;  /* 0x00000007ff077210 */ /* 0x000fe200007fe4ff */
[----:B--2--5:R-:W-:-:S04]  /*0880*/  FADD R8, R23, -R2 ;  /* 0x8000000217087221 */ /* 0x024fc80000000000 */
[----:B------:R-:W-:Y:S01]  /*0890*/  FFMA.SAT R23, R8, R9, 0.5 ;  /* 0x3f00000008177423 */ /* 0x000fe20000002009 */
[----:B---3--:R-:W-:-:S03]  /*08a0*/  FADD R18, R27, -R2 ;  /* 0x800000021b127221 */ /* 0x008fc60000000000 */
[-C--:B------:R-:W-:Y:S01]  /*08b0*/  FFMA.RM R23, R23, R0.reuse, 12582913 ;  /* 0x4b40000117177423 */ /* 0x080fe20000004000 */
[-C--:B------:R-:W-:Y:S01]  /*08c0*/  FFMA.SAT R27, R18, R9.reuse, 0.5 ;  /* 0x3f000000121b7423 */ /* 0x080fe20000002009 */
[--C-:B----4-:R-:W-:Y:S02]  /*08d0*/  FADD R14, R29, -R2.reuse ;  /* 0x800000021d0e7221 */ /* 0x110fe40000000000 */
[C---:B------:R-:W-:Y:S01]  /*08e0*/  FADD R25, R23.reuse, -12583039 ;  /* 0xcb40007f17197421 */ /* 0x040fe20000000000 */
[----:B------:R-:W-:Y:S01]  /*08f0*/  SHF.L.U32 R12, R23, 0x17, RZ ;  /* 0x00000017170c7819 */ /* 0x000fe200000006ff */
[--C-:B------:R-:W-:Y:S01]  /*0900*/  FADD R16, R13, -R2.reuse ;  /* 0x800000020d107221 */ /* 0x100fe20000000000 */
[-C--:B------:R-:W-:Y:S01]  /*0910*/  FFMA.SAT R13, R14, R9.reuse, 0.5 ;  /* 0x3f0000000e0d7423 */ /* 0x080fe20000002009 */
[C---:B------:R-:W-:Y:S01]  /*0920*/  FFMA R25, R8.reuse, 1.4426950216293334961, -R25 ;  /* 0x3fb8aa3b08197823 */ /* 0x040fe20000000819 */
[--C-:B------:R-:W-:Y:S02]  /*0930*/  FADD R20, R21, -R2.reuse ;  /* 0x8000000215147221 */ /* 0x100fe40000000000 */
[-C--:B------:R-:W-:Y:S01]  /*0940*/  FFMA.RM R13, R13, R0.reuse, 12582913 ;  /* 0x4b4000010d0d7423 */ /* 0x080fe20000004000 */
[----:B------:R-:W-:Y:S01]  /*0950*/  FFMA R25, R8, 1.925963033500011079e-08, R25 ;  /* 0x32a5706008197823 */ /* 0x000fe20000000019 */
[----:B------:R-:W-:Y:S01]  /*0960*/  FFMA.RM R8, R27, R0, 12582913 ;  /* 0x4b4000011b087423 */ /* 0x000fe20000004000 */
[-C--:B------:R-:W-:Y:S01]  /*0970*/  FFMA.SAT R27, R16, R9.reuse, 0.5 ;  /* 0x3f000000101b7423 */ /* 0x080fe20000002009 */
[----:B------:R-:W-:Y:S01]  /*0980*/  FADD R22, R19, -R2 ;  /* 0x8000000213167221 */ /* 0x000fe20000000000 */
[----:B------:R-:W-:-:S02]  /*0990*/  FFMA.SAT R19, R20, R9, 0.5 ;  /* 0x3f00000014137423 */ /* 0x000fc40000002009 */
[----:B------:R-:W0:Y:S02]  /*09a0*/  MUFU.EX2 R25, R25 ;  /* 0x0000001900197308 */ /* 0x000e240000000800 */
[----:B0-----:R-:W-:Y:S01]  /*09b0*/  FFMA R12, R12, R25, R3 ;  /* 0x000000190c0c7223 */ /* 0x001fe20000000003 */
[----:B------:R-:W-:Y:S01]  /*09c0*/  FADD R3, R8, -12583039 ;  /* 0xcb40007f08037421 */ /* 0x000fe20000000000 */
[----:B------:R-:W-:-:S03]  /*09d0*/  FADD R25, R13, -12583039 ;  /* 0xcb40007f0d197421 */ /* 0x000fc60000000000 */
[----:B------:R-:W-:Y:S01]  /*09e0*/  FFMA R23, R18, 1.4426950216293334961, -R3 ;  /* 0x3fb8aa3b12177823 */ /* 0x000fe20000000803 */
[-C--:B------:R-:W-:Y:S01]  /*09f0*/  FFMA.RM R3, R27, R0.reuse, 12582913 ;  /* 0x4b4000011b037423 */ /* 0x080fe20000004000 */
[----:B------:R-:W-:Y:S02]  /*0a00*/  FFMA R25, R14, 1.4426950216293334961, -R25 ;  /* 0x3fb8aa3b0e197823 */ /* 0x000fe40000000819 */
[----:B------:R-:W-:Y:S01]  /*0a10*/  FFMA R23, R18, 1.925963033500011079e-08, R23 ;  /* 0x32a5706012177823 */ /* 0x000fe20000000017 */
[----:B------:R-:W-:Y:S01]  /*0a20*/  FADD R27, R3, -12583039 ;  /* 0xcb40007f031b7421 */ /* 0x000fe20000000000 */
[----:B------:R-:W-:Y:S01]  /*0a30*/  FFMA R18, R14, 1.925963033500011079e-08, R25 ;  /* 0x32a570600e127823 */ /* 0x000fe20000000019 */
[----:B------:R-:W-:Y:S01]  /*0a40*/  FFMA.SAT R25, R22, R9, 0.5 ;  /* 0x3f00000016197423 */ /* 0x000fe20000002009 */
[----:B------:R-:W-:Y:S01]  /*0a50*/  FFMA.RM R14, R19, R0, 12582913 ;  /* 0x4b400001130e7423 */ /* 0x000fe20000004000 */
[----:B------:R-:W-:Y:S01]  /*0a60*/  FFMA R21, R16, 1.4426950216293334961, -R27 ;  /* 0x3fb8aa3b10157823 */ /* 0x000fe2000000081b */
[----:B------:R0:W1:Y:S01]  /*0a70*/  MUFU.EX2 R19, R23 ;  /* 0x0000001700137308 */ /* 0x0000620000000800 */
[----:B------:R-:W-:-:S02]  /*0a80*/  SHF.L.U32 R3, R3, 0x17, RZ ;  /* 0x0000001703037819 */ /* 0x000fc400000006ff */
[----:B------:R-:W-:Y:S01]  /*0a90*/  FFMA R21, R16, 1.925963033500011079e-08, R21 ;  /* 0x32a5706010157823 */ /* 0x000fe20000000015 */
[----:B------:R-:W-:Y:S01]  /*0aa0*/  FFMA.RM R16, R25, R0, 12582913 ;  /* 0x4b40000119107423 */ /* 0x000fe20000004000 */
[----:B------:R-:W-:-:S03]  /*0ab0*/  FADD R25, R14, -12583039 ;  /* 0xcb40007f0e197421 */ /* 0x000fc60000000000 */
[----:B------:R-:W-:Y:S01]  /*0ac0*/  FADD R27, R16, -12583039 ;  /* 0xcb40007f101b7421 */ /* 0x000fe20000000000 */
[----:B------:R-:W-:Y:S01]  /*0ad0*/  FFMA R25, R20, 1.4426950216293334961, -R25 ;  /* 0x3fb8aa3b14197823 */ /* 0x000fe20000000819 */
[----:B------:R-:W2:Y:S01]  /*0ae0*/  MUFU.EX2 R18, R18 ;  /* 0x0000001200127308 */ /* 0x000ea20000000800 */
[----:B------:R-:W-:Y:S01]  /*0af0*/  SHF.L.U32 R16, R16, 0x17, RZ ;  /* 0x0000001710107819 */ /* 0x000fe200000006ff */
[----:B------:R-:W-:Y:S01]  /*0b00*/  FFMA R27, R22, 1.4426950216293334961, -R27 ;  /* 0x3fb8aa3b161b7823 */ /* 0x000fe2000000081b */
[----:B------:R-:W-:Y:S01]  /*0b10*/  FFMA R25, R20, 1.925963033500011079e-08, R25 ;  /* 0x32a5706014197823 */ /* 0x000fe20000000019 */
[--C-:B------:R-:W-:Y:S02]  /*0b20*/  FADD R20, R17, -R2.reuse ;  /* 0x8000000211147221 */ /* 0x100fe40000000000 */
[----:B------:R-:W-:Y:S01]  /*0b30*/  FFMA R24, R22, 1.925963033500011079e-08, R27 ;  /* 0x32a5706016187823 */ /* 0x000fe2000000001b */
[----:B------:R-:W-:Y:S01]  /*0b40*/  FADD R22, R15, -R2 ;  /* 0x800000020f167221 */ /* 0x000fe20000000000 */
[-C--:B------:R-:W-:Y:S01]  /*0b50*/  FFMA.SAT R15, R20, R9.reuse, 0.5 ;  /* 0x3f000000140f7423 */ /* 0x080fe20000002009 */
[----:B------:R3:W4:Y:S02]  /*0b60*/  MUFU.EX2 R17, R21 ;  /* 0x0000001500117308 */ /* 0x0007240000000800 */
[----:B0-----:R-:W-:Y:S01]  /*0b70*/  FFMA.SAT R23, R22, R9, 0.5 ;  /* 0x3f00000016177423 */ /* 0x001fe20000002009 */
[----:B------:R-:W-:-:S03]  /*0b80*/  FFMA.RM R9, R15, R0, 12582913 ;  /* 0x4b4000010f097423 */ /* 0x000fc60000004000 */
[----:B------:R-:W-:Y:S01]  /*0b90*/  FFMA.RM R0, R23, R0, 12582913 ;  /* 0x4b40000117007423 */ /* 0x000fe20000004000 */
[----:B------:R-:W-:Y:S01]  /*0ba0*/  FADD R27, R9, -12583039 ;  /* 0xcb40007f091b7421 */ /* 0x000fe20000000000 */
[----:B------:R-:W-:Y:S01]  /*0bb0*/  SHF.L.U32 R23, R8, 0x17, RZ ;  /* 0x0000001708177819 */ /* 0x000fe200000006ff */
[----:B------:R-:W0:Y:S01]  /*0bc0*/  MUFU.EX2 R15, R25 ;  /* 0x00000019000f7308 */ /* 0x000e220000000800 */
[----:B---3--:R-:W-:Y:S01]  /*0bd0*/  FADD R21, R0, -12583039 ;  /* 0xcb40007f00157421 */ /* 0x008fe20000000000 */
[----:B------:R-:W-:Y:S02]  /*0be0*/  FFMA R27, R20, 1.4426950216293334961, -R27 ;  /* 0x3fb8aa3b141b7823 */ /* 0x000fe4000000081b */
[----:B-1----:R-:W-:Y:S01]  /*0bf0*/  FFMA R19, R23, R19, R12 ;  /* 0x0000001317137223 */ /* 0x002fe2000000000c */
[----:B------:R-:W-:Y:S01]  /*0c00*/  FFMA R21, R22, 1.4426950216293334961, -R21 ;  /* 0x3fb8aa3b16157823 */ /* 0x000fe20000000815 */
[----:B------:R-:W-:Y:S01]  /*0c10*/  FFMA R12, R20, 1.925963033500011079e-08, R27 ;  /* 0x32a57060140c7823 */ /* 0x000fe2000000001b */
[----:B------:R-:W-:Y:S01]  /*0c20*/  SHF.L.U32 R20, R13, 0x17, RZ ;  /* 0x000000170d147819 */ /* 0x000fe200000006ff */
[----:B------:R-:W1:Y:S01]  /*0c30*/  MUFU.EX2 R8, R24 ;  /* 0x0000001800087308 */ /* 0x000e620000000800 */
[----:B------:R-:W-:Y:S01]  /*0c40*/  FFMA R21, R22, 1.925963033500011079e-08, R21 ;  /* 0x32a5706016157823 */ /* 0x000fe20000000015 */
[----:B------:R-:W-:-:S02]  /*0c50*/  SHF.L.U32 R13, R14, 0x17, RZ ;  /* 0x000000170e0d7819 */ /* 0x000fc400000006ff */
[----:B--2---:R-:W-:Y:S01]  /*0c60*/  FFMA R18, R20, R18, R19 ;  /* 0x0000001214127223 */ /* 0x004fe20000000013 */
[----:B------:R-:W-:-:S03]  /*0c70*/  SHF.L.U32 R14, R9, 0x17, RZ ;  /* 0x00000017090e7819 */ /* 0x000fc600000006ff */
[----:B------:R-:W2:Y:S01]  /*0c80*/  MUFU.EX2 R12, R12 ;  /* 0x0000000c000c7308 */ /* 0x000ea20000000800 */
[----:B----4-:R-:W-:Y:S01]  /*0c90*/  FFMA R18, R3, R17, R18 ;  /* 0x0000001103127223 */ /* 0x010fe20000000012 */
[----:B------:R-:W-:-:S03]  /*0ca0*/  SHF.L.U32 R3, R0, 0x17, RZ ;  /* 0x0000001700037819 */ /* 0x000fc600000006ff */
[----:B0-----:R-:W-:-:S03]  /*0cb0*/  FFMA R13, R13, R15, R18 ;  /* 0x0000000f0d0d7223 */ /* 0x001fc60000000012 */
[----:B------:R-:W0:Y:S01]  /*0cc0*/  MUFU.EX2 R21, R21 ;  /* 0x0000001500157308 */ /* 0x000e220000000800 */
[----:B-1----:R-:W-:-:S04]  /*0cd0*/  FFMA R13, R16, R8, R13 ;  /* 0x00000008100d7223 */ /* 0x002fc8000000000d */
[----:B--2---:R-:W-:-:S04]  /*0ce0*/  FFMA R12, R14, R12, R13 ;  /* 0x0000000c0e0c7223 */ /* 0x004fc8000000000d */
[----:B0-----:R-:W-:Y:S01]  /*0cf0*/  FFMA R3, R3, R21, R12 ;  /* 0x0000001503037223 */ /* 0x001fe2000000000c */
[----:B------:R-:W-:Y:S06]  /*0d00*/  BRA.U UP1, `(.L_x_53) ;  /* 0xfffffff901a47547 */ /* 0x000fec000b83ffff */
.L_x_52:
        /* <DEDUP_REMOVED lines=8> */
[----:B------:R-:W3:Y:S04]  /*0d90*/  LDG.E R15, desc[UR8][R12.64+0x4] ;  /* 0x000004080c0f7981 */ /* 0x000ee8000c1e1900 */
[----:B------:R-:W4:Y:S04]  /*0da0*/  LDG.E R17, desc[UR8][R12.64+0x8] ;  /* 0x000008080c117981 */ /* 0x000f28000c1e1900 */
[----:B------:R-:W4:Y:S01]  /*0db0*/  LDG.E R19, desc[UR8][R12.64+0xc] ;  /* 0x00000c080c137981 */ /* 0x000f22000c1e1900 */
[----:B------:R-:W-:Y:S01]  /*0dc0*/  HFMA2 R18, -RZ, RZ, 0.96630859375, -0.0022525787353515625 ;  /* 0x3bbb989dff127431 */ /* 0x000fe200000001ff */
[----:B------:R-:W-:-:S02]  /*0dd0*/  MOV R9, 0x437c0000 ;  /* 0x437c000000097802 */ /* 0x000fc40000000f00 */
[----:B------:R-:W-:Y:S01]  /*0de0*/  IADD3 R5, PT, PT, R5, 0x4, RZ ;  /* 0x0000000405057810 */ /* 0x000fe20007ffe0ff */
[----:B--2--5:R-:W-:-:S04]  /*0df0*/  FADD R8, R7, -R2 ;  /* 0x8000000207087221 */ /* 0x024fc80000000000 */
[----:B------:R-:W-:Y:S01]  /*0e00*/  FFMA.SAT R0, R8, R18, 0.5 ;  /* 0x3f00000008007423 */ /* 0x000fe20000002012 */
[----:B---3--:R-:W-:-:S03]  /*0e10*/  FADD R14, R15, -R2 ;  /* 0x800000020f0e7221 */ /* 0x008fc60000000000 */
[-C--:B------:R-:W-:Y:S01]  /*0e20*/  FFMA.RM R0, R0, R9.reuse, 12582913 ;  /* 0x4b40000100007423 */ /* 0x080fe20000004009 */
[-C--:B------:R-:W-:Y:S01]  /*0e30*/  FFMA.SAT R6, R14, R18.reuse, 0.5 ;  /* 0x3f0000000e067423 */ /* 0x080fe20000002012 */
[--C-:B----4-:R-:W-:Y:S02]  /*0e40*/  FADD R7, R17, -R2.reuse ;  /* 0x8000000211077221 */ /* 0x110fe40000000000 */
[----:B------:R-:W-:Y:S01]  /*0e50*/  FADD R15, R0, -12583039 ;  /* 0xcb40007f000f7421 */ /* 0x000fe20000000000 */
[-C--:B------:R-:W-:Y:S01]  /*0e60*/  FFMA.RM R6, R6, R9.reuse, 12582913 ;  /* 0x4b40000106067423 */ /* 0x080fe20000004009 */
[-C--:B------:R-:W-:Y:S01]  /*0e70*/  FFMA.SAT R16, R7, R18.reuse, 0.5 ;  /* 0x3f00000007107423 */ /* 0x080fe20000002012 */
[----:B------:R-:W-:Y:S01]  /*0e80*/  FADD R19, R19, -R2 ;  /* 0x8000000213137221 */ /* 0x000fe20000000000 */
[----:B------:R-:W-:Y:S01]  /*0e90*/  FFMA R15, R8, 1.4426950216293334961, -R15 ;  /* 0x3fb8aa3b080f7823 */ /* 0x000fe2000000080f */
[----:B------:R-:W-:Y:S01]  /*0ea0*/  FADD R13, R6, -12583039 ;  /* 0xcb40007f060d7421 */ /* 0x000fe20000000000 */
[----:B------:R-:W-:Y:S01]  /*0eb0*/  SHF.L.U32 R0, R0, 0x17, RZ ;  /* 0x0000001700007819 */ /* 0x000fe200000006ff */
[----:B------:R-:W-:Y:S01]  /*0ec0*/  FFMA.SAT R18, R19, R18, 0.5 ;  /* 0x3f00000013127423 */ /* 0x000fe20000002012 */
[----:B------:R-:W-:Y:S01]  /*0ed0*/  FFMA R12, R8, 1.925963033500011079e-08, R15 ;  /* 0x32a57060080c7823 */ /* 0x000fe2000000000f */
[-C--:B------:R-:W-:Y:S01]  /*0ee0*/  FFMA.RM R8, R16, R9.reuse, 12582913 ;  /* 0x4b40000110087423 */ /* 0x080fe20000004009 */
[----:B------:R-:W-:Y:S01]  /*0ef0*/  FFMA R13, R14, 1.4426950216293334961, -R13 ;  /* 0x3fb8aa3b0e0d7823 */ /* 0x000fe2000000080d */
[----:B------:R-:W-:-:S02]  /*0f00*/  FFMA.RM R18, R18, R9, 12582913 ;  /* 0x4b40000112127423 */ /* 0x000fc40000004009 */
[----:B------:R-:W-:Y:S01]  /*0f10*/  FADD R16, R8, -12583039 ;  /* 0xcb40007f08107421 */ /* 0x000fe20000000000 */
[----:B------:R-:W-:Y:S01]  /*0f20*/  FFMA R13, R14, 1.925963033500011079e-08, R13 ;  /* 0x32a570600e0d7823 */ /* 0x000fe2000000000d */
[C---:B------:R-:W-:Y:S01]  /*0f30*/  FADD R14, R18.reuse, -12583039 ;  /* 0xcb40007f120e7421 */ /* 0x040fe20000000000 */
[----:B------:R-:W0:Y:S01]  /*0f40*/  MUFU.EX2 R12, R12 ;  /* 0x0000000c000c7308 */ /* 0x000e220000000800 */
[----:B------:R-:W-:Y:S01]  /*0f50*/  FFMA R16, R7, 1.4426950216293334961, -R16 ;  /* 0x3fb8aa3b07107823 */ /* 0x000fe20000000810 */
[----:B------:R-:W-:Y:S01]  /*0f60*/  SHF.L.U32 R18, R18, 0x17, RZ ;  /* 0x0000001712127819 */ /* 0x000fe200000006ff */
[----:B------:R-:W-:Y:S02]  /*0f70*/  FFMA R14, R19, 1.4426950216293334961, -R14 ;  /* 0x3fb8aa3b130e7823 */ /* 0x000fe4000000080e */
[----:B------:R-:W-:Y:S01]  /*0f80*/  FFMA R16, R7, 1.925963033500011079e-08, R16 ;  /* 0x32a5706007107823 */ /* 0x000fe20000000010 */
[----:B------:R-:W-:Y:S01]  /*0f90*/  SHF.L.U32 R7, R6, 0x17, RZ ;  /* 0x0000001706077819 */ /* 0x000fe200000006ff */
[----:B------:R-:W-:Y:S01]  /*0fa0*/  FFMA R14, R19, 1.925963033500011079e-08, R14 ;  /* 0x32a57060130e7823 */ /* 0x000fe2000000000e */
[----:B------:R-:W1:Y:S08]  /*0fb0*/  MUFU.EX2 R13, R13 ;  /* 0x0000000d000d7308 */ /* 0x000e700000000800 */
[----:B------:R-:W2:Y:S01]  /*0fc0*/  MUFU.EX2 R16, R16 ;  /* 0x0000001000107308 */ /* 0x000ea20000000800 */
[----:B0-----:R-:W-:Y:S01]  /*0fd0*/  FFMA R0, R0, R12, R3 ;  /* 0x0000000c00007223 */ /* 0x001fe20000000003 */
[----:B------:R-:W-:-:S06]  /*0fe0*/  SHF.L.U32 R3, R8, 0x17, RZ ;  /* 0x0000001708037819 */ /* 0x000fcc00000006ff */
[----:B------:R-:W0:Y:S01]  /*0ff0*/  MUFU.EX2 R14, R14 ;  /* 0x0000000e000e7308 */ /* 0x000e220000000800 */
[----:B-1----:R-:W-:-:S04]  /*1000*/  FFMA R0, R7, R13, R0 ;  /* 0x0000000d07007223 */ /* 0x002fc80000000000 */
[----:B--2---:R-:W-:-:S04]  /*1010*/  FFMA R3, R3, R16, R0 ;  /* 0x0000001003037223 */ /* 0x004fc80000000000 */
[----:B0-----:R-:W-:-:S07]  /*1020*/  FFMA R3, R18, R14, R3 ;  /* 0x0000000e12037223 */ /* 0x001fce0000000003 */
.L_x_54:
[----:B------:R-:W-:Y:S05]  /*1030*/  BRA.U !UP1, `(.L_x_51) ;  /* 0x0000000109a87547 */ /* 0x000fea000b800000 */
[----:B------:R-:W-:Y:S02]  /*1040*/  UISETP.NE.AND UP0, UPT, UR5, 0x1, UPT ;  /* 0x000000010500788c */ /* 0x000fe4000bf05270 */
[----:B------:R-:W-:-:S04]  /*1050*/  ULOP3.LUT UR4, UR4, 0x1, URZ, 0xc0, !UPT ;  /* 0x0000000104047892 */ /* 0x000fc8000f8ec0ff */
[----:B------:R-:W-:-:S03]  /*1060*/  UISETP.NE.U32.AND UP1, UPT, UR4, 0x1, UPT ;  /* 0x000000010400788c */ /* 0x000fc6000bf25070 */
[----:B------:R-:W-:Y:S08]  /*1070*/  BRA.U !UP0, `(.L_x_55) ;  /* 0x0000000108607547 */ /* 0x000ff0000b800000 */
[----:B------:R-:W-:-:S05]  /*1080*/  IMAD.WIDE.U32 R6, R5, 0x4, R10 ;  /* 0x0000000405067825 */ /* 0x000fca00078e000a */
[----:B------:R-:W2:Y:S04]  /*1090*/  LDG.E R9, desc[UR8][R6.64] ;  /* 0x0000000806097981 */ /* 0x000ea8000c1e1900 */
[----:B------:R-:W3:Y:S01]  /*10a0*/  LDG.E R15, desc[UR8][R6.64+0x4] ;  /* 0x00000408060f7981 */ /* 0x000ee2000c1e1900 */
[----:B------:R-:W-:Y:S01]  /*10b0*/  HFMA2 R0, -RZ, RZ, 0.96630859375, -0.0022525787353515625 ;  /* 0x3bbb989dff007431 */ /* 0x000fe200000001ff */
[----:B------:R-:W-:Y:S02]  /*10c0*/  MOV R13, 0x437c0000 ;  /* 0x437c0000000d7802 */ /* 0x000fe40000000f00 */
[----:B------:R-:W-:Y:S01]  /*10d0*/  IADD3 R5, PT, PT, R5, 0x2, RZ ;  /* 0x0000000205057810 */ /* 0x000fe20007ffe0ff */
[----:B--2--5:R-:W-:-:S04]  /*10e0*/  FADD R9, R9, -R2 ;  /* 0x8000000209097221 */ /* 0x024fc80000000000 */
[----:B------:R-:W-:Y:S01]  /*10f0*/  FFMA.SAT R8, R9, R0, 0.5 ;  /* 0x3f00000009087423 */ /* 0x000fe20000002000 */
[----:B---3--:R-:W-:-:S03]  /*1100*/  FADD R15, R15, -R2 ;  /* 0x800000020f0f7221 */ /* 0x008fc60000000000 */
[----:B------:R-:W-:Y:S01]  /*1110*/  FFMA.RM R8, R8, R13, 12582913 ;  /* 0x4b40000108087423 */ /* 0x000fe2000000400d */
[----:B------:R-:W-:-:S03]  /*1120*/  FFMA.SAT R12, R15, R0, 0.5 ;  /* 0x3f0000000f0c7423 */ /* 0x000fc60000002000 */
[----:B------:R-:W-:Y:S01]  /*1130*/  FADD R0, R8, -12583039 ;  /* 0xcb40007f08007421 */ /* 0x000fe20000000000 */
[----:B------:R-:W-:Y:S01]  /*1140*/  FFMA.RM R12, R12, R13, 12582913 ;  /* 0x4b4000010c0c7423 */ /* 0x000fe2000000400d */
[----:B------:R-:W-:Y:S02]  /*1150*/  SHF.L.U32 R8, R8, 0x17, RZ ;  /* 0x0000001708087819 */ /* 0x000fe400000006ff */
[C---:B------:R-:W-:Y:S01]  /*1160*/  FFMA R0, R9.reuse, 1.4426950216293334961, -R0 ;  /* 0x3fb8aa3b09007823 */ /* 0x040fe20000000800 */
[C---:B------:R-:W-:Y:S01]  /*1170*/  FADD R6, R12.reuse, -12583039 ;  /* 0xcb40007f0c067421 */ /* 0x040fe20000000000 */
[----:B------:R-:W-:Y:S02]  /*1180*/  SHF.L.U32 R12, R12, 0x17, RZ ;  /* 0x000000170c0c7819 */ /* 0x000fe400000006ff */
[----:B------:R-:W-:Y:S01]  /*1190*/  FFMA R0, R9, 1.925963033500011079e-08, R0 ;  /* 0x32a5706009007823 */ /* 0x000fe20000000000 */
[----:B------:R-:W-:-:S04]  /*11a0*/  FFMA R6, R15, 1.4426950216293334961, -R6 ;  /* 0x3fb8aa3b0f067823 */ /* 0x000fc80000000806 */
[----:B------:R-:W-:Y:S01]  /*11b0*/  FFMA R6, R15, 1.925963033500011079e-08, R6 ;  /* 0x32a570600f067823 */ /* 0x000fe20000000006 */
[----:B------:R-:W0:Y:S08]  /*11c0*/  MUFU.EX2 R0, R0 ;  /* 0x0000000000007308 */ /* 0x000e300000000800 */
[----:B------:R-:W1:Y:S01]  /*11d0*/  MUFU.EX2 R6, R6 ;  /* 0x0000000600067308 */ /* 0x000e620000000800 */
[----:B0-----:R-:W-:-:S04]  /*11e0*/  FFMA R3, R8, R0, R3 ;  /* 0x0000000008037223 */ /* 0x001fc80000000003 */
[----:B-1----:R-:W-:-:S07]  /*11f0*/  FFMA R3, R12, R6, R3 ;  /* 0x000000060c037223 */ /* 0x002fce0000000003 */
.L_x_55:
[----:B------:R-:W-:Y:S05]  /*1200*/  BRA.U UP1, `(.L_x_51) ;  /* 0x0000000101347547 */ /* 0x000fea000b800000 */
[----:B------:R-:W-:-:S06]  /*1210*/  IMAD.WIDE.U32 R6, R5, 0x4, R10 ;  /* 0x0000000405067825 */ /* 0x000fcc00078e000a */
[----:B------:R-:W2:Y:S01]  /*1220*/  LDG.E R7, desc[UR8][R6.64] ;  /* 0x0000000806077981 */ /* 0x000ea2000c1e1900 */
[----:B------:R-:W-:Y:S01]  /*1230*/  HFMA2 R5, -RZ, RZ, 0.96630859375, -0.0022525787353515625 ;  /* 0x3bbb989dff057431 */ /* 0x000fe200000001ff */
[----:B------:R-:W-:Y:S01]  /*1240*/  MOV R8, 0x437c0000 ;  /* 0x437c000000087802 */ /* 0x000fe20000000f00 */
[----:B--2--5:R-:W-:-:S04]  /*1250*/  FADD R0, R7, -R2 ;  /* 0x8000000207007221 */ /* 0x024fc80000000000 */
[----:B------:R-:W-:-:S04]  /*1260*/  FFMA.SAT R5, R0, R5, 0.5 ;  /* 0x3f00000000057423 */ /* 0x000fc80000002005 */
[----:B------:R-:W-:-:S04]  /*1270*/  FFMA.RM R5, R5, R8, 12582913 ;  /* 0x4b40000105057423 */ /* 0x000fc80000004008 */
[----:B------:R-:W-:-:S04]  /*1280*/  FADD R9, R5, -12583039 ;  /* 0xcb40007f05097421 */ /* 0x000fc80000000000 */
[----:B------:R-:W-:-:S04]  /*1290*/  FFMA R9, R0, 1.4426950216293334961, -R9 ;  /* 0x3fb8aa3b00097823 */ /* 0x000fc80000000809 */
[----:B------:R-:W-:Y:S01]  /*12a0*/  FFMA R9, R0, 1.925963033500011079e-08, R9 ;  /* 0x32a5706000097823 */ /* 0x000fe20000000009 */
[----:B------:R-:W-:-:S05]  /*12b0*/  SHF.L.U32 R0, R5, 0x17, RZ ;  /* 0x0000001705007819 */ /* 0x000fca00000006ff */
[----:B------:R-:W0:Y:S02]  /*12c0*/  MUFU.EX2 R9, R9 ;  /* 0x0000000900097308 */ /* 0x000e240000000800 */
[----:B0-----:R-:W-:-:S07]  /*12d0*/  FFMA R3, R0, R9, R3 ;  /* 0x0000000900037223 */ /* 0x001fce0000000003 */
.L_x_51:
[----:B------:R-:W0:Y:S02]  /*12e0*/  LDC R0, c[0x0][0x384] ;  /* 0x0000e100ff007b82 */ /* 0x000e240000000800 */
[----:B0-----:R-:W-:-:S13]  /*12f0*/  ISETP.GE.AND P0, PT, R0, 0x1, PT ;  /* 0x000000010000780c */ /* 0x001fda0003f06270 */
[----:B------:R-:W-:Y:S05]  /*1300*/  @!P0 EXIT ;  /* 0x000000000000894d */ /* 0x000fea0003800000 */
[C---:B------:R-:W-:Y:S01]  /*1310*/  ISETP.GE.U32.AND P0, PT, R0.reuse, 0x8, PT ;  /* 0x000000080000780c */ /* 0x040fe20003f06070 */
[----:B------:R-:W-:Y:S01]  /*1320*/  HFMA2 R5, -RZ, RZ, 0, 0 ;  /* 0x00000000ff057431 */ /* 0x000fe200000001ff */
[----:B------:R-:W-:-:S11]  /*1330*/  LOP3.LUT R18, R0, 0x7, RZ, 0xc0, !PT ;  /* 0x0000000700127812 */ /* 0x000fd600078ec0ff */
[----:B------:R-:W-:Y:S05]  /*1340*/  @!P0 BRA `(.L_x_56) ;  /* 0x0000000c009c8947 */ /* 0x000fea0003800000 */
[----:B------:R-:W0:Y:S01]  /*1350*/  LDCU.64 UR4, c[0x0][0x390] ;  /* 0x00007200ff0477ac */ /* 0x000e220008000a00 */
[----:B------:R-:W-:Y:S02]  /*1360*/  IADD3 R14, P0, PT, R10, 0x10, RZ ;  /* 0x000000100a0e7810 */ /* 0x000fe40007f1e0ff */
[----:B------:R-:W-:Y:S02]  /*1370*/  LOP3.LUT R5, R0, 0x7ffffff8, RZ, 0xc0, !PT ;  /* 0x7ffffff800057812 */ /* 0x000fe400078ec0ff */
[----:B------:R-:W-:Y:S02]  /*1380*/  MOV R20, R4 ;  /* 0x0000000400147202 */ /* 0x000fe40000000f00 */
[----:B------:R-:W-:Y:S02]  /*1390*/  IADD3.X R15, PT, PT, RZ, R11, RZ, P0, !PT ;  /* 0x0000000bff0f7210 */ /* 0x000fe400007fe4ff */
[----:B------:R-:W-:Y:S01]  /*13a0*/  IADD3 R21, PT, PT, -R5, RZ, RZ ;  /* 0x000000ff05157210 */ /* 0x000fe20007ffe1ff */
[----:B0-----:R-:W-:-:S04]  /*13b0*/  UIADD3 UR4, UP0, UPT, UR4, 0x10, URZ ;  /* 0x0000001004047890 */ /* 0x001fc8000ff1e0ff */
[----:B------:R-:W-:-:S12]  /*13c0*/  UIADD3.X UR5, UPT, UPT, URZ, UR5, URZ, UP0, !UPT ;  /* 0x00000005ff057290 */ /* 0x000fd800087fe4ff */
.L_x_73:
[----:B0-----:R-:W2:Y:S01]  /*13d0*/  LDG.E R7, desc[UR8][R14.64+-0x10] ;  /* 0xfffff0080e077981 */ /* 0x001ea2000c1e1900 */
[----:B------:R-:W-:Y:S01]  /*13e0*/  HFMA2 R9, -RZ, RZ, 3.7421875, 0 ;  /* 0x437c0000ff097431 */ /* 0x000fe200000001ff */
[----:B------:R-:W-:Y:S01]  /*13f0*/  MOV R0, 0x3bbb989d ;  /* 0x3bbb989d00007802 */ /* 0x000fe20000000f00 */
[----:B------:R-:W0:Y:S01]  /*1400*/  MUFU.RCP R8, R3 ;  /* 0x0000000300087308 */ /* 0x000e220000001000 */
[----:B------:R-:W-:Y:S01]  /*1410*/  MOV R12, UR4 ;  /* 0x00000004000c7c02 */ /* 0x000fe20008000f00 */
[----:B------:R-:W-:Y:S01]  /*1420*/  BSSY.RECONVERGENT B2, `(.L_x_57) ;  /* 0x0000017000027945 */ /* 0x000fe20003800200 */
[----:B------:R-:W-:Y:S02]  /*1430*/  MOV R13, UR5 ;  /* 0x00000005000d7c02 */ /* 0x000fe40008000f00 */
[----:B------:R-:W-:Y:S01]  /*1440*/  IADD3 R21, PT, PT, R21, 0x8, RZ ;  /* 0x0000000815157810 */ /* 0x000fe20007ffe0ff */
[----:B------:R-:W-:-:S03]  /*1450*/  IMAD.WIDE R12, R20, 0x4, R12 ;  /* 0x00000004140c7825 */ /* 0x000fc600078e020c */
[----:B------:R-:W-:Y:S01]  /*1460*/  ISETP.NE.AND P2, PT, R21, RZ, PT ;  /* 0x000000ff1500720c */ /* 0x000fe20003f45270 */
[----:B--2--5:R-:W-:-:S04]  /*1470*/  FADD R7, R7, -R2 ;  /* 0x8000000207077221 */ /* 0x024fc80000000000 */
[----:B------:R-:W-:-:S04]  /*1480*/  FFMA.SAT R0, R7, R0, 0.5 ;  /* 0x3f00000007007423 */ /* 0x000fc80000002000 */
[----:B------:R-:W-:Y:S01]  /*1490*/  FFMA.RM R0, R0, R9, 12582913 ;  /* 0x4b40000100007423 */ /* 0x000fe20000004009 */
[----:B0-----:R-:W-:-:S03]  /*14a0*/  FFMA R9, R8, -R3, 1 ;  /* 0x3f80000008097423 */ /* 0x001fc60000000803 */
[C---:B------:R-:W-:Y:S01]  /*14b0*/  FADD R6, R0.reuse, -12583039 ;  /* 0xcb40007f00067421 */ /* 0x040fe20000000000 */
[----:B------:R-:W-:Y:S01]  /*14c0*/  SHF.L.U32 R0, R0, 0x17, RZ ;  /* 0x0000001700007819 */ /* 0x000fe200000006ff */
[----:B------:R-:W-:Y:S02]  /*14d0*/  FFMA R9, R8, R9, R8 ;  /* 0x0000000908097223 */ /* 0x000fe40000000008 */
[----:B------:R-:W-:-:S04]  /*14e0*/  FFMA R6, R7, 1.4426950216293334961, -R6 ;  /* 0x3fb8aa3b07067823 */ /* 0x000fc80000000806 */
[----:B------:R-:W-:-:S04]  /*14f0*/  FFMA R6, R7, 1.925963033500011079e-08, R6 ;  /* 0x32a5706007067823 */ /* 0x000fc80000000006 */
[----:B------:R-:W0:Y:S02]  /*1500*/  MUFU.EX2 R7, R6 ;  /* 0x0000000600077308 */ /* 0x000e240000000800 */
[----:B0-----:R-:W-:-:S06]  /*1510*/  FMUL R0, R0, R7 ;  /* 0x0000000700007220 */ /* 0x001fcc0000400000 */
[----:B------:R-:W0:Y:S01]  /*1520*/  FCHK P0, R0, R3 ;  /* 0x0000000300007302 */ /* 0x000e220000000000 */
[----:B------:R-:W-:-:S04]  /*1530*/  FFMA R8, R0, R9, RZ ;  /* 0x0000000900087223 */ /* 0x000fc800000000ff */
[----:B------:R-:W-:-:S04]  /*1540*/  FFMA R6, R8, -R3, R0 ;  /* 0x8000000308067223 */ /* 0x000fc80000000000 */
[----:B------:R-:W-:Y:S01]  /*1550*/  FFMA R9, R9, R6, R8 ;  /* 0x0000000609097223 */ /* 0x000fe20000000008 */
[----:B0-----:R-:W-:Y:S06]  /*1560*/  @!P0 BRA `(.L_x_58) ;  /* 0x0000000000088947 */ /* 0x001fec0003800000 */
[----:B------:R-:W-:-:S07]  /*1570*/  MOV R6, 0x1590 ;  /* 0x0000159000067802 */ /* 0x000fce0000000f00 */
[----:B------:R-:W-:Y:S05]  /*1580*/  CALL.REL.NOINC `($__internal_1_$__cuda_sm3x_div_rn_noftz_f32_slowpath) ;  /* 0x0000001800647944 */ /* 0x000fea0003c00000 */
.L_x_58:
[----:B------:R-:W-:Y:S05]  /*1590*/  BSYNC.RECONVERGENT B2 ;  /* 0x0000000000027941 */ /* 0x000fea0003800200 */
.L_x_57:
[----:B------:R0:W-:Y:S04]  /*15a0*/  STG.E desc[UR8][R12.64+-0x10], R9 ;  /* 0xfffff0090c007986 */ /* 0x0001e8000c101908 */
[----:B------:R-:W2:Y:S01]  /*15b0*/  LDG.E R7, desc[UR8][R14.64+-0xc] ;  /* 0xfffff4080e077981 */ /* 0x000ea2000c1e1900 */
[----:B------:R-:W-:Y:S01]  /*15c0*/  HFMA2 R17, -RZ, RZ, 3.7421875, 0 ;  /* 0x437c0000ff117431 */ /* 0x000fe200000001ff */
[----:B------:R-:W-:Y:S01]  /*15d0*/  MOV R0, 0x3bbb989d ;  /* 0x3bbb989d00007802 */ /* 0x000fe20000000f00 */
[----:B------:R-:W0:Y:S01]  /*15e0*/  MUFU.RCP R8, R3 ;  /* 0x0000000300087308 */ /* 0x000e220000001000 */
[----:B------:R-:W-:Y:S01]  /*15f0*/  BSSY.RECONVERGENT B2, `(.L_x_59) ;  /* 0x0000015000027945 */ /* 0x000fe20003800200 */
[----:B0-----:R-:W-:Y:S01]  /*1600*/  FFMA R9, R8, -R3, 1 ;  /* 0x3f80000008097423 */ /* 0x001fe20000000803 */
[----:B--2---:R-:W-:-:S04]  /*1610*/  FADD R7, R7, -R2 ;  /* 0x8000000207077221 */ /* 0x004fc80000000000 */
[----:B------:R-:W-:-:S04]  /*1620*/  FFMA.SAT R0, R7, R0, 0.5 ;  /* 0x3f00000007007423 */ /* 0x000fc80000002000 */
[----:B------:R-:W-:-:S04]  /*1630*/  FFMA.RM R0, R0, R17, 12582913 ;  /* 0x4b40000100007423 */ /* 0x000fc80000004011 */
[C---:B------:R-:W-:Y:S01]  /*1640*/  FADD R6, R0.reuse, -12583039 ;  /* 0xcb40007f00067421 */ /* 0x040fe20000000000 */
[----:B------:R-:W-:-:S03]  /*1650*/  SHF.L.U32 R0, R0, 0x17, RZ ;  /* 0x0000001700007819 */ /* 0x000fc600000006ff */
[----:B------:R-:W-:-:S04]  /*1660*/  FFMA R6, R7, 1.4426950216293334961, -R6 ;  /* 0x3fb8aa3b07067823 */ /* 0x000fc80000000806 */
[----:B------:R-:W-:-:S04]  /*1670*/  FFMA R6, R7, 1.925963033500011079e-08, R6 ;  /* 0x32a5706007067823 */ /* 0x000fc80000000006 */
[----:B------:R-:W0:Y:S02]  /*1680*/  MUFU.EX2 R7, R6 ;  /* 0x0000000600077308 */ /* 0x000e240000000800 */
[----:B0-----:R-:W-:Y:S01]  /*1690*/  FMUL R16, R0, R7 ;  /* 0x0000000700107220 */ /* 0x001fe20000400000 */
[----:B------:R-:W-:-:S05]  /*16a0*/  FFMA R0, R8, R9, R8 ;  /* 0x0000000908007223 */ /* 0x000fca0000000008 */
[----:B------:R-:W0:Y:S01]  /*16b0*/  FCHK P0, R16, R3 ;  /* 0x0000000310007302 */ /* 0x000e220000000000 */
[----:B------:R-:W-:-:S04]  /*16c0*/  FFMA R7, R0, R16, RZ ;  /* 0x0000001000077223 */ /* 0x000fc800000000ff */
[----:B------:R-:W-:-:S04]  /*16d0*/  FFMA R8, R7, -R3, R16 ;  /* 0x8000000307087223 */ /* 0x000fc80000000010 */
[----:B------:R-:W-:Y:S01]  /*16e0*/  FFMA R7, R0, R8, R7 ;  /* 0x0000000800077223 */ /* 0x000fe20000000007 */
[----:B0-----:R-:W-:Y:S06]  /*16f0*/  @!P0 BRA `(.L_x_60) ;  /* 0x0000000000108947 */ /* 0x001fec0003800000 */
[----:B------:R-:W-:Y:S02]  /*1700*/  MOV R0, R16 ;  /* 0x0000001000007202 */ /* 0x000fe40000000f00 */
[----:B------:R-:W-:-:S07]  /*1710*/  MOV R6, 0x1730 ;  /* 0x0000173000067802 */ /* 0x000fce0000000f00 */
[----:B------:R-:W-:Y:S05]  /*1720*/  CALL.REL.NOINC `($__internal_1_$__cuda_sm3x_div_rn_noftz_f32_slowpath) ;  /* 0x0000001400fc7944 */ /* 0x000fea0003c00000 */
[----:B------:R-:W-:-:S07]  /*1730*/  MOV R7, R9 ;  /* 0x0000000900077202 */ /* 0x000fce0000000f00 */
.L_x_60:
[----:B------:R-:W-:Y:S05]  /*1740*/  BSYNC.RECONVERGENT B2 ;  /* 0x0000000000027941 */ /* 0x000fea0003800200 */
.L_x_59:
[----:B------:R0:W-:Y:S04]  /*1750*/  STG.E desc[UR8][R12.64+-0xc], R7 ;  /* 0xfffff4070c007986 */ /* 0x0001e8000c101908 */
[----:B------:R-:W2:Y:S01]  /*1760*/  LDG.E R9, desc[UR8][R14.64+-0x8] ;  /* 0xfffff8080e097981 */ /* 0x000ea2000c1e1900 */
[----:B------:R-:W-:Y:S01]  /*1770*/  HFMA2 R0, -RZ, RZ, 0.96630859375, -0.0022525787353515625 ;  /* 0x3bbb989dff007431 */ /* 0x000fe200000001ff */
[----:B------:R-:W-:Y:S01]  /*1780*/  MOV R17, 0x437c0000 ;  /* 0x437c000000117802 */ /* 0x000fe20000000f00 */
[----:B------:R-:W1:Y:S01]  /*1790*/  MUFU.RCP R8, R3 ;  /* 0x0000000300087308 */ /* 0x000e620000001000 */
[----:B------:R-:W-:Y:S01]  /*17a0*/  BSSY.RECONVERGENT B2, `(.L_x_61) ;  /* 0x0000015000027945 */ /* 0x000fe20003800200 */
[----:B--2---:R-:W-:-:S04]  /*17b0*/  FADD R9, R9, -R2 ;  /* 0x8000000209097221 */ /* 0x004fc80000000000 */
[----:B------:R-:W-:-:S04]  /*17c0*/  FFMA.SAT R0, R9, R0, 0.5 ;  /* 0x3f00000009007423 */ /* 0x000fc80000002000 */
[----:B------:R-:W-:-:S04]  /*17d0*/  FFMA.RM R0, R0, R17, 12582913 ;  /* 0x4b40000100007423 */ /* 0x000fc80000004011 */
[C---:B------:R-:W-:Y:S01]  /*17e0*/  FADD R6, R0.reuse, -12583039 ;  /* 0xcb40007f00067421 */ /* 0x040fe20000000000 */
[----:B------:R-:W-:-:S03]  /*17f0*/  SHF.L.U32 R0, R0, 0x17, RZ ;  /* 0x0000001700007819 */ /* 0x000fc600000006ff */
[----:B------:R-:W-:-:S04]  /*1800*/  FFMA R6, R9, 1.4426950216293334961, -R6 ;  /* 0x3fb8aa3b09067823 */ /* 0x000fc80000000806 */
[----:B------:R-:W-:Y:S01]  /*1810*/  FFMA R6, R9, 1.925963033500011079e-08, R6 ;  /* 0x32a5706009067823 */ /* 0x000fe20000000006 */
[----:B-1----:R-:W-:-:S03]  /*1820*/  FFMA R9, R8, -R3, 1 ;  /* 0x3f80000008097423 */ /* 0x002fc60000000803 */
[----:B0-----:R-:W0:Y:S02]  /*1830*/  MUFU.EX2 R7, R6 ;  /* 0x0000000600077308 */ /* 0x001e240000000800 */
        /* <DEDUP_REMOVED lines=11> */
.L_x_62:
[----:B------:R-:W-:Y:S05]  /*18f0*/  BSYNC.RECONVERGENT B2 ;  /* 0x0000000000027941 */ /* 0x000fea0003800200 */
.L_x_61:
        /* <DEDUP_REMOVED lines=26> */
.L_x_64:
[----:B------:R-:W-:Y:S05]  /*1aa0*/  BSYNC.RECONVERGENT B2 ;  /* 0x0000000000027941 */ /* 0x000fea0003800200 */
.L_x_63:
        /* <DEDUP_REMOVED lines=26> */
.L_x_66:
[----:B------:R-:W-:Y:S05]  /*1c50*/  BSYNC.RECONVERGENT B2 ;  /* 0x0000000000027941 */ /* 0x000fea0003800200 */
.L_x_65:
        /* <DEDUP_REMOVED lines=26> */
.L_x_68:
[----:B------:R-:W-:Y:S05]  /*1e00*/  BSYNC.RECONVERGENT B2 ;  /* 0x0000000000027941 */ /* 0x000fea0003800200 */
.L_x_67:
        /* <DEDUP_REMOVED lines=26> */
.L_x_70:
[----:B------:R-:W-:Y:S05]  /*1fb0*/  BSYNC.RECONVERGENT B2 ;  /* 0x0000000000027941 */ /* 0x000fea0003800200 */
.L_x_69:
        /* <DEDUP_REMOVED lines=26> */
.L_x_72:
[----:B------:R-:W-:Y:S05]  /*2160*/  BSYNC.RECONVERGENT B2 ;  /* 0x0000000000027941 */ /* 0x000fea0003800200 */
.L_x_71:
[----:B------:R0:W-:Y:S01]  /*2170*/  STG.E desc[UR8][R12.64+0xc], R7 ;  /* 0x00000c070c007986 */ /* 0x0001e2000c101908 */
[----:B------:R-:W-:Y:S02]  /*2180*/  IADD3 R14, P0, PT, R14, 0x20, RZ ;  /* 0x000000200e0e7810 */ /* 0x000fe40007f1e0ff */
[----:B------:R-:W-:Y:S02]  /*2190*/  IADD3 R20, PT, PT, R20, 0x8, RZ ;  /* 0x0000000814147810 */ /* 0x000fe40007ffe0ff */
[----:B------:R-:W-:Y:S01]  /*21a0*/  IADD3.X R15, PT, PT, RZ, R15, RZ, P0, !PT ;  /* 0x0000000fff0f7210 */ /* 0x000fe200007fe4ff */
[----:B------:R-:W-:Y:S08]  /*21b0*/  @P2 BRA `(.L_x_73) ;  /* 0xfffffff000842947 */ /* 0x000ff0000383ffff */
.L_x_56:
[----:B------:R-:W-:-:S13]  /*21c0*/  ISETP.NE.AND P0, PT, R18, RZ, PT ;  /* 0x000000ff1200720c */ /* 0x000fda0003f05270 */
[----:B------:R-:W-:Y:S05]  /*21d0*/  @!P0 EXIT ;  /* 0x000000000000894d */ /* 0x000fea0003800000 */
[----:B------:R-:W1:Y:S01]  /*21e0*/  LDCU UR4, c[0x0][0x384] ;  /* 0x00007080ff0477ac */ /* 0x000e620008000800 */
[----:B------:R-:W-:Y:S01]  /*21f0*/  ISETP.GE.U32.AND P0, PT, R18, 0x4, PT ;  /* 0x000000041200780c */ /* 0x000fe20003f06070 */
[----:B-1----:R-:W-:-:S12]  /*2200*/  ULOP3.LUT UR4, UR4, 0x3, URZ, 0xc0, !UPT ;  /* 0x0000000304047892 */ /* 0x002fd8000f8ec0ff */
[----:B------:R-:W-:Y:S05]  /*2210*/  @!P0 BRA `(.L_x_74) ;  /* 0x0000000400c08947 */ /* 0x000fea0003800000 */
[----:B0-----:R-:W-:-:S05]  /*2220*/  IMAD.WIDE.U32 R12, R5, 0x4, R10 ;  /* 0x00000004050c7825 */ /* 0x001fca00078e000a */
[----:B------:R-:W2:Y:S01]  /*2230*/  LDG.E R7, desc[UR8][R12.64] ;  /* 0x000000080c077981 */ /* 0x000ea2000c1e1900 */
[----:B------:R-:W-:Y:S01]  /*2240*/  HFMA2 R0, -RZ, RZ, 0.96630859375, -0.0022525787353515625 ;  /* 0x3bbb989dff007431 */ /* 0x000fe200000001ff */
[----:B------:R-:W-:Y:S01]  /*2250*/  MOV R9, 0x437c0000 ;  /* 0x437c000000097802 */ /* 0x000fe20000000f00 */
[----:B------:R-:W0:Y:S01]  /*2260*/  MUFU.RCP R8, R3 ;  /* 0x0000000300087308 */ /* 0x000e220000001000 */
[----:B------:R-:W-:Y:S01]  /*2270*/  BSSY.RECONVERGENT B2, `(.L_x_75) ;  /* 0x0000015000027945 */ /* 0x000fe20003800200 */
[----:B------:R-:W-:Y:S01]  /*2280*/  IADD3 R14, PT, PT, R4, R5, RZ ;  /* 0x00000005040e7210 */ /* 0x000fe20007ffe0ff */
[----:B--2--5:R-:W-:-:S04]  /*2290*/  FADD R7, R7, -R2 ;  /* 0x8000000207077221 */ /* 0x024fc80000000000 */
[----:B------:R-:W-:-:S04]  /*22a0*/  FFMA.SAT R0, R7, R0, 0.5 ;  /* 0x3f00000007007423 */ /* 0x000fc80000002000 */
[----:B------:R-:W-:Y:S01]  /*22b0*/  FFMA.RM R0, R0, R9, 12582913 ;  /* 0x4b40000100007423 */ /* 0x000fe20000004009 */
[----:B0-----:R-:W-:-:S03]  /*22c0*/  FFMA R9, R8, -R3, 1 ;  /* 0x3f80000008097423 */ /* 0x001fc60000000803 */
        /* <DEDUP_REMOVED lines=15> */
.L_x_76:
[----:B------:R-:W-:Y:S05]  /*23c0*/  BSYNC.RECONVERGENT B2 ;  /* 0x0000000000027941 */ /* 0x000fea0003800200 */
.L_x_75:
[----:B------:R-:W0:Y:S02]  /*23d0*/  LDC.64 R6, c[0x0][0x390] ;  /* 0x0000e400ff067b82 */ /* 0x000e240000000a00 */
[----:B0-----:R-:W-:-:S05]  /*23e0*/  IMAD.WIDE R14, R14, 0x4, R6 ;  /* 0x000000040e0e7825 */ /* 0x001fca00078e0206 */
[----:B------:R0:W-:Y:S04]  /*23f0*/  STG.E desc[UR8][R14.64], R9 ;  /* 0x000000090e007986 */ /* 0x0001e8000c101908 */
[----:B------:R-:W2:Y:S01]  /*2400*/  LDG.E R7, desc[UR8][R12.64+0x4] ;  /* 0x000004080c077981 */ /* 0x000ea2000c1e1900 */
[----:B------:R-:W-:Y:S01]  /*2410*/  HFMA2 R0, -RZ, RZ, 0.96630859375, -0.0022525787353515625 ;  /* 0x3bbb989dff007431 */ /* 0x000fe200000001ff */
        /* <DEDUP_REMOVED lines=23> */
.L_x_78:
[----:B------:R-:W-:Y:S05]  /*2590*/  BSYNC.RECONVERGENT B2 ;  /* 0x0000000000027941 */ /* 0x000fea0003800200 */
.L_x_77:
        /* <DEDUP_REMOVED lines=26> */
.L_x_80:
[----:B------:R-:W-:Y:S05]  /*2740*/  BSYNC.RECONVERGENT B2 ;  /* 0x0000000000027941 */ /* 0x000fea0003800200 */
.L_x_79:
        /* <DEDUP_REMOVED lines=13> */
[----:B------:R-:W-:Y:S01]  /*2820*/  FFMA R9, R0, 1.925963033500011079e-08, R9 ;  /* 0x32a5706000097823 */ /* 0x000fe20000000009 */
[----:B------:R-:W-:-:S05]  /*2830*/  FFMA R0, R8, R7, R8 ;  /* 0x0000000708007223 */ /* 0x000fca0000000008 */
[----:B------:R-:W0:Y:S02]  /*2840*/  MUFU.EX2 R9, R9 ;  /* 0x0000000900097308 */ /* 0x000e240000000800 */
[----:B0-----:R-:W-:-:S06]  /*2850*/  FMUL R13, R6, R9 ;  /* 0x00000009060d7220 */ /* 0x001fcc0000400000 */
        /* <DEDUP_REMOVED lines=9> */
.L_x_82:
[----:B------:R-:W-:Y:S05]  /*28f0*/  BSYNC.RECONVERGENT B2 ;  /* 0x0000000000027941 */ /* 0x000fea0003800200 */
.L_x_81:
[----:B------:R1:W-:Y:S01]  /*2900*/  STG.E desc[UR8][R14.64+0xc], R7 ;  /* 0x00000c070e007986 */ /* 0x0003e2000c101908 */
[----:B------:R-:W-:-:S07]  /*2910*/  IADD3 R5, PT, PT, R5, 0x4, RZ ;  /* 0x0000000405057810 */ /* 0x000fce0007ffe0ff */
.L_x_74:
[----:B------:R-:W-:-:S13]  /*2920*/  ISETP.NE.AND P0, PT, RZ, UR4, PT ;  /* 0x00000004ff007c0c */ /* 0x000fda000bf05270 */
[----:B------:R-:W-:Y:S05]  /*2930*/  @!P0 EXIT ;  /* 0x000000000000894d */ /* 0x000fea0003800000 */
[----:B------:R-:W-:-:S09]  /*2940*/  UISETP.NE.AND UP0, UPT, UR4, 0x1, UPT ;  /* 0x000000010400788c */ /* 0x000fd2000bf05270 */
[----:B------:R-:W-:Y:S05]  /*2950*/  BRA.U !UP0, `(.L_x_83) ;  /* 0x0000000108e47547 */ /* 0x000fea000b800000 */
[----:B-1----:R-:W-:-:S05]  /*2960*/  IMAD.WIDE.U32 R14, R5, 0x4, R10 ;  /* 0x00000004050e7825 */ /* 0x002fca00078e000a */
[----:B0-----:R-:W2:Y:S01]  /*2970*/  LDG.E R7, desc[UR8][R14.64] ;  /* 0x000000080e077981 */ /* 0x001ea2000c1e1900 */
        /* <DEDUP_REMOVED lines=24> */
.L_x_85:
[----:B------:R-:W-:Y:S05]  /*2b00*/  BSYNC.RECONVERGENT B2 ;  /* 0x0000000000027941 */ /* 0x000fea0003800200 */
.L_x_84:
        /* <DEDUP_REMOVED lines=27> */
.L_x_87:
[----:B------:R-:W-:Y:S05]  /*2cc0*/  BSYNC.RECONVERGENT B2 ;  /* 0x0000000000027941 */ /* 0x000fea0003800200 */
.L_x_86:
[----:B------:R2:W-:Y:S01]  /*2cd0*/  STG.E desc[UR8][R12.64+0x4], R9 ;  /* 0x000004090c007986 */ /* 0x0005e2000c101908 */
[----:B------:R-:W-:-:S07]  /*2ce0*/  IADD3 R5, PT, PT, R5, 0x2, RZ ;  /* 0x0000000205057810 */ /* 0x000fce0007ffe0ff */
.L_x_83:
[----:B------:R-:W3:Y:S02]  /*2cf0*/  LDC R0, c[0x0][0x384] ;  /* 0x0000e100ff007b82 */ /* 0x000ee40000000800 */
[----:B---3--:R-:W-:-:S04]  /*2d00*/  LOP3.LUT R0, R0, 0x1, RZ, 0xc0, !PT ;  /* 0x0000000100007812 */ /* 0x008fc800078ec0ff */
[----:B------:R-:W-:-:S13]  /*2d10*/  ISETP.NE.U32.AND P0, PT, R0, 0x1, PT ;  /* 0x000000010000780c */ /* 0x000fda0003f05070 */
[----:B------:R-:W-:Y:S05]  /*2d20*/  @P0 EXIT ;  /* 0x000000000000094d */ /* 0x000fea0003800000 */
[----:B------:R-:W-:-:S06]  /*2d30*/  IMAD.WIDE.U32 R10, R5, 0x4, R10 ;  /* 0x00000004050a7825 */ /* 0x000fcc00078e000a */
[----:B------:R-:W3:Y:S01]  /*2d40*/  LDG.E R11, desc[UR8][R10.64] ;  /* 0x000000080a0b7981 */ /* 0x000ee2000c1e1900 */
[----:B01----:R-:W-:Y:S01]  /*2d50*/  HFMA2 R7, -RZ, RZ, 0.96630859375, -0.0022525787353515625 ;  /* 0x3bbb989dff077431 */ /* 0x003fe200000001ff */
[----:B--2---:R-:W-:Y:S01]  /*2d60*/  MOV R9, 0x437c0000 ;  /* 0x437c000000097802 */ /* 0x004fe20000000f00 */
[----:B------:R-:W0:Y:S01]  /*2d70*/  MUFU.RCP R6, R3 ;  /* 0x0000000300067308 */ /* 0x000e220000001000 */
[----:B------:R-:W-:Y:S01]  /*2d80*/  BSSY.RECONVERGENT B2, `(.L_x_88) ;  /* 0x0000015000027945 */ /* 0x000fe20003800200 */
[----:B------:R-:W-:Y:S01]  /*2d90*/  IADD3 R4, PT, PT, R4, R5, RZ ;  /* 0x0000000504047210 */ /* 0x000fe20007ffe0ff */
[----:B---3-5:R-:W-:-:S04]  /*2da0*/  FADD R2, R11, -R2 ;  /* 0x800000020b027221 */ /* 0x028fc80000000000 */
[----:B------:R-:W-:-:S04]  /*2db0*/  FFMA.SAT R0, R2, R7, 0.5 ;  /* 0x3f00000002007423 */ /* 0x000fc80000002007 */
[----:B------:R-:W-:Y:S01]  /*2dc0*/  FFMA.RM R0, R0, R9, 12582913 ;  /* 0x4b40000100007423 */ /* 0x000fe20000004009 */
[----:B0-----:R-:W-:-:S03]  /*2dd0*/  FFMA R9, R6, -R3, 1 ;  /* 0x3f80000006097423 */ /* 0x001fc60000000803 */
[C---:B------:R-:W-:Y:S01]  /*2de0*/  FADD R7, R0.reuse, -12583039 ;  /* 0xcb40007f00077421 */ /* 0x040fe20000000000 */
[----:B------:R-:W-:-:S03]  /*2df0*/  SHF.L.U32 R0, R0, 0x17, RZ ;  /* 0x0000001700007819 */ /* 0x000fc600000006ff */
[----:B------:R-:W-:-:S04]  /*2e00*/  FFMA R7, R2, 1.4426950216293334961, -R7 ;  /* 0x3fb8aa3b02077823 */ /* 0x000fc80000000807 */
[----:B------:R-:W-:-:S06]  /*2e10*/  FFMA R7, R2, 1.925963033500011079e-08, R7 ;  /* 0x32a5706002077823 */ /* 0x000fcc0000000007 */
        /* <DEDUP_REMOVED lines=11> */
.L_x_89:
[----:B------:R-:W-:Y:S05]  /*2ed0*/  BSYNC.RECONVERGENT B2 ;  /* 0x0000000000027941 */ /* 0x000fea0003800200 */
.L_x_88:
[----:B------:R-:W0:Y:S02]  /*2ee0*/  LDC.64 R2, c[0x0][0x390] ;  /* 0x0000e400ff027b82 */ /* 0x000e240000000a00 */
[----:B0-----:R-:W-:-:S05]  /*2ef0*/  IMAD.WIDE R4, R4, 0x4, R2 ;  /* 0x0000000404047825 */ /* 0x001fca00078e0202 */
[----:B------:R-:W-:Y:S01]  /*2f00*/  STG.E desc[UR8][R4.64], R9 ;  /* 0x0000000904007986 */ /* 0x000fe2000c101908 */
[----:B------:R-:W-:Y:S05]  /*2f10*/  EXIT ;  /* 0x000000000000794d */ /* 0x000fea0003800000 */
        .weak           $__internal_1_$__cuda_sm3x_div_rn_noftz_f32_slowpath
        .type           $__internal_1_$__cuda_sm3x_div_rn_noftz_f32_slowpath,@function
        .size           $__internal_1_$__cuda_sm3x_div_rn_noftz_f32_slowpath,(.L_x_103 - $__internal_1_$__cuda_sm3x_div_rn_noftz_f32_slowpath)
$__internal_1_$__cuda_sm3x_div_rn_noftz_f32_slowpath:
[----:B------:R-:W-:Y:S01]  /*2f20*/  SHF.R.U32.HI R7, RZ, 0x17, R3 ;  /* 0x00000017ff077819 */ /* 0x000fe20000011603 */
[----:B------:R-:W-:Y:S01]  /*2f30*/  BSSY.RECONVERGENT B0, `(.L_x_90) ;  /* 0x0000063000007945 */ /* 0x000fe20003800200 */
[----:B------:R-:W-:Y:S02]  /*2f40*/  SHF.R.U32.HI R9, RZ, 0x17, R0 ;  /* 0x00000017ff097819 */ /* 0x000fe40000011600 */
[----:B------:R-:W-:Y:S02]  /*2f50*/  LOP3.LUT R7, R7, 0xff, RZ, 0xc0, !PT ;  /* 0x000000ff07077812 */ /* 0x000fe400078ec0ff */
[----:B------:R-:W-:Y:S02]  /*2f60*/  LOP3.LUT R9, R9, 0xff, RZ, 0xc0, !PT ;  /* 0x000000ff09097812 */ /* 0x000fe400078ec0ff */
[----:B------:R-:W-:Y:S02]  /*2f70*/  IADD3 R16, PT, PT, R7, -0x1, RZ ;  /* 0xffffffff07107810 */ /* 0x000fe40007ffe0ff */
[----:B------:R-:W-:-:S02]  /*2f80*/  IADD3 R17, PT, PT, R9, -0x1, RZ ;  /* 0xffffffff09117810 */ /* 0x000fc40007ffe0ff */
[----:B------:R-:W-:Y:S02]  /*2f90*/  ISETP.GT.U32.AND P0, PT, R16, 0xfd, PT ;  /* 0x000000fd1000780c */ /* 0x000fe40003f04070 */
[----:B------:R-:W-:Y:S02]  /*2fa0*/  MOV R19, R3 ;  /* 0x0000000300137202 */ /* 0x000fe40000000f00 */
        /* <DEDUP_REMOVED lines=24> */
[----:B------:R-:W-:-:S03]  /*3130*/  @!P1 FFMA R19, R3, 1.84467440737095516160e+19, RZ ;  /* 0x5f80000003139823 */ /* 0x000fc600000000ff */
[----:B------:R-:W-:-:S07]  /*3140*/  @!P1 IADD3 R8, PT, PT, R8, 0x40, RZ ;  /* 0x0000004008089810 */ /* 0x000fce0007ffe0ff */
.L_x_91:
        /* <DEDUP_REMOVED lines=29> */
[CCC-:B------:R-:W-:Y:S01]  /*3320*/  FFMA.RZ R8, R19.reuse, R17.reuse, R22.reuse ;  /* 0x0000001113087223 */ /* 0x1c0fe2000000c016 */
[CCC-:B------:R-:W-:Y:S01]  /*3330*/  FFMA.RP R9, R19.reuse, R17.reuse, R22.reuse ;  /* 0x0000001113097223 */ /* 0x1c0fe20000008016 */
[----:B------:R-:W-:Y:S01]  /*3340*/  FFMA.RM R22, R19, R17, R22 ;  /* 0x0000001113167223 */ /* 0x000fe20000004016 */
[C---:B------:R-:W-:Y:S02]  /*3350*/  IADD3 R16, PT, PT, R7.reuse, 0x20, RZ ;  /* 0x0000002007107810 */ /* 0x040fe40007ffe0ff */
[----:B------:R-:W-:Y:S02]  /*3360*/  LOP3.LUT R8, R8, 0x7fffff, RZ, 0xc0, !PT ;  /* 0x007fffff08087812 */ /* 0x000fe400078ec0ff */
[C---:B------:R-:W-:Y:S02]  /*3370*/  ISETP.NE.AND P3, PT, R7.reuse, RZ, PT ;  /* 0x000000ff0700720c */ /* 0x040fe40003f65270 */
[----:B------:R-:W-:Y:S02]  /*3380*/  LOP3.LUT R17, R8, 0x800000, RZ, 0xfc, !PT ;  /* 0x0080000008117812 */ /* 0x000fe400078efcff */
[----:B------:R-:W-:-:S02]  /*3390*/  ISETP.NE.AND P1, PT, R7, RZ, PT ;  /* 0x000000ff0700720c */ /* 0x000fc40003f25270 */
        /* <DEDUP_REMOVED lines=14> */
.L_x_98:
[----:B------:R-:W-:-:S04]  /*3480*/  LOP3.LUT R0, R0, 0x80000000, RZ, 0xc0, !PT ;  /* 0x8000000000007812 */ /* 0x000fc800078ec0ff */
[----:B------:R-:W-:Y:S01]  /*3490*/  LOP3.LUT R0, R0, 0x7f800000, RZ, 0xfc, !PT ;  /* 0x7f80000000007812 */ /* 0x000fe200078efcff */
[----:B------:R-:W-:Y:S06]  /*34a0*/  BRA `(.L_x_99) ;  /* 0x0000000000047947 */ /* 0x000fec0003800000 */
.L_x_97:
[----:B------:R-:W-:-:S07]  /*34b0*/  LEA R0, R9, R0, 0x17 ;  /* 0x0000000009007211 */ /* 0x000fce00078eb8ff */
.L_x_99:
[----:B------:R-:W-:Y:S05]  /*34c0*/  BSYNC.RECONVERGENT B1 ;  /* 0x0000000000017941 */ /* 0x000fea0003800200 */
.L_x_96:
[----:B------:R-:W-:Y:S05]  /*34d0*/  BRA `(.L_x_100) ;  /* 0x0000000000207947 */ /* 0x000fea0003800000 */
.L_x_95:
[----:B------:R-:W-:-:S04]  /*34e0*/  LOP3.LUT R0, R19, 0x80000000, R0, 0x48, !PT ;  /* 0x8000000013007812 */ /* 0x000fc800078e4800 */
[----:B------:R-:W-:Y:S01]  /*34f0*/  LOP3.LUT R0, R0, 0x7f800000, RZ, 0xfc, !PT ;  /* 0x7f80000000007812 */ /* 0x000fe200078efcff */
[----:B------:R-:W-:Y:S06]  /*3500*/  BRA `(.L_x_100) ;  /* 0x0000000000147947 */ /* 0x000fec0003800000 */
.L_x_94:
[----:B------:R-:W-:Y:S01]  /*3510*/  LOP3.LUT R0, R19, 0x80000000, R0, 0x48, !PT ;  /* 0x8000000013007812 */ /* 0x000fe200078e4800 */
[----:B------:R-:W-:Y:S06]  /*3520*/  BRA `(.L_x_100) ;  /* 0x00000000000c7947 */ /* 0x000fec0003800000 */
.L_x_93:
[----:B------:R-:W0:Y:S01]  /*3530*/  MUFU.RSQ R0, -QNAN ;  /* 0xffc0000000007908 */ /* 0x000e220000001400 */
[----:B------:R-:W-:Y:S05]  /*3540*/  BRA `(.L_x_100) ;  /* 0x0000000000047947 */ /* 0x000fea0003800000 */
.L_x_92:
[----:B------:R-:W-:-:S07]  /*3550*/  FADD.FTZ R0, R0, R3 ;  /* 0x0000000300007221 */ /* 0x000fce0000010000 */
.L_x_100:
[----:B------:R-:W-:Y:S05]  /*3560*/  BSYNC.RECONVERGENT B0 ;  /* 0x0000000000007941 */ /* 0x000fea0003800200 */
.L_x_90:
[----:B------:R-:W-:Y:S01]  /*3570*/  HFMA2 R7, -RZ, RZ, 0, 0 ;  /* 0x00000000ff077431 */ /* 0x000fe200000001ff */
[----:B0-----:R-:W-:-:S03]  /*3580*/  MOV R9, R0 ;  /* 0x0000000000097202 */ /* 0x001fc60000000f00 */
[----:B------:R-:W-:Y:S05]  /*3590*/  RET.REL.NODEC R6 `(_Z7softMaxiiPKfPf) ;  /* 0xffffffc806987950 */ /* 0x000fea0003c3ffff */
.L_x_101:
        /* <DEDUP_REMOVED lines=14> */
.L_x_103:


//--------------------- .nv.shared.reserved.0     --------------------------
	.section	.nv.shared.reserved.0,"aw",@nobits
	.weak		__nv_reservedSMEM_offset_0_alias
	.size		__nv_reservedSMEM_offset_0_alias, 0, 64
	.other		__nv_reservedSMEM_offset_0_alias,@"STO_CUDA_RESERVED_SHARED STV_DEFAULT"
__nv_reservedSMEM_offset_0_alias:
	.zero		0
	.zero		64


//--------------------- .nv.global                --------------------------
	.section	.nv.global,"aw",@nobits
.nv.global:
	.type		_ZN34_INTERNAL_ae891b0f_4_k_cu_b13f3c704cuda3std6ranges3__45__cpo9iter_moveE,@object
	.size		_ZN34_INTERNAL_ae891b0f_4_k_cu_b13f3c704cuda3std6ranges3__45__cpo9iter_moveE,(_ZN34_INTERNAL_ae891b0f_4_k_cu_b13f3c704cuda3std3__436_GLOBAL__N__ae891b0f_4_k_cu_b13f3c706ignoreE - _ZN34_INTERNAL_ae891b0f_4_k_cu_b13f3c704cuda3std6ranges3__45__cpo9iter_moveE)
_ZN34_INTERNAL_ae891b0f_4_k_cu_b13f3c704cuda3std6ranges3__45__cpo9iter_moveE:
	.zero		1
	.type		_ZN34_INTERNAL_ae891b0f_4_k_cu_b13f3c704cuda3std3__436_GLOBAL__N__ae891b0f_4_k_cu_b13f3c706ignoreE,@object
	.size		_ZN34_INTERNAL_ae891b0f_4_k_cu_b13f3c704cuda3std3__436_GLOBAL__N__ae891b0f_4_k_cu_b13f3c706ignoreE,(_ZN34_INTERNAL_ae891b0f_4_k_cu_b13f3c704cuda3std3__45__cpo4cendE - _ZN34_INTERNAL_ae891b0f_4_k_cu_b13f3c704cuda3std3__436_GLOBAL__N__ae891b0f_4_k_cu_b13f3c706ignoreE)
_ZN34_INTERNAL_ae891b0f_4_k_cu_b13f3c704cuda3std3__436_GLOBAL__N__ae891b0f_4_k_cu_b13f3c706ignoreE:
	.zero		1
	.type		_ZN34_INTERNAL_ae891b0f_4_k_cu_b13f3c704cuda3std3__45__cpo4cendE,@object
	.size		_ZN34_INTERNAL_ae891b0f_4_k_cu_b13f3c704cuda3std3__45__cpo4cendE,(_ZN34_INTERNAL_ae891b0f_4_k_cu_b13f3c704cuda3std3__45__cpo3endE - _ZN34_INTERNAL_ae891b0f_4_k_cu_b13f3c704cuda3std3__45__cpo4cendE)
_ZN34_INTERNAL_ae891b0f_4_k_cu_b13f3c704cuda3std3__45__cpo4cendE:
	.zero		1
	.type		_ZN34_INTERNAL_ae891b0f_4_k_cu_b13f3c704cuda3std3__45__cpo3endE,@object
	.size		_ZN34_INTERNAL_ae891b0f_4_k_cu_b13f3c704cuda3std3__45__cpo3endE,(_ZN34_INTERNAL_ae891b0f_4_k_cu_b13f3c704cuda3std3__48in_placeE - _ZN34_INTERNAL_ae891b0f_4_k_cu_b13f3c704cuda3std3__45__cpo3endE)
_ZN34_INTERNAL_ae891b0f_4_k_cu_b13f3c704cuda3std3__45__cpo3endE:
	.zero		1
	.type		_ZN34_INTERNAL_ae891b0f_4_k_cu_b13f3c704cuda3std3__48in_placeE,@object
	.size		_ZN34_INTERNAL_ae891b0f_4_k_cu_b13f3c704cuda3std3__48in_placeE,(_ZN34_INTERNAL_ae891b0f_4_k_cu_b13f3c704cuda3std6ranges3__45__cpo7advanceE - _ZN34_INTERNAL_ae891b0f_4_k_cu_b13f3c704cuda3std3__48in_placeE)
_ZN34_INTERNAL_ae891b0f_4_k_cu_b13f3c704cuda3std3__48in_placeE:
	.zero		1
	.type		_ZN34_INTERNAL_ae891b0f_4_k_cu_b13f3c704cuda3std6ranges3__45__cpo7advanceE,@object
	.size		_ZN34_INTERNAL_ae891b0f_4_k_cu_b13f3c704cuda3std6ranges3__45__cpo7advanceE,(_ZN34_INTERNAL_ae891b0f_4_k_cu_b13f3c704cuda3std3__45__cpo5beginE - _ZN34_INTERNAL_ae891b0f_4_k_cu_b13f3c704cuda3std6ranges3__45__cpo7advanceE)
_ZN34_INTERNAL_ae891b0f_4_k_cu_b13f3c704cuda3std6ranges3__45__cpo7advanceE:
	.zero		1
	.type		_ZN34_INTERNAL_ae891b0f_4_k_cu_b13f3c704cuda3std3__45__cpo5beginE,@object
	.size		_ZN34_INTERNAL_ae891b0f_4_k_cu_b13f3c704cuda3std3__45__cpo5beginE,(_ZN34_INTERNAL_ae891b0f_4_k_cu_b13f3c704cuda3std3__419piecewise_constructE - _ZN34_INTERNAL_ae891b0f_4_k_cu_b13f3c704cuda3std3__45__cpo5beginE)
_ZN34_INTERNAL_ae891b0f_4_k_cu_b13f3c704cuda3std3__45__cpo5beginE:
	.zero		1
	.type		_ZN34_INTERNAL_ae891b0f_4_k_cu_b13f3c704cuda3std3__419piecewise_constructE,@object
	.size		_ZN34_INTERNAL_ae891b0f_4_k_cu_b13f3c704cuda3std3__419piecewise_constructE,(_ZN34_INTERNAL_ae891b0f_4_k_cu_b13f3c704cuda3std3__45__cpo6cbeginE - _ZN34_INTERNAL_ae891b0f_4_k_cu_b13f3c704cuda3std3__419piecewise_constructE)
_ZN34_INTERNAL_ae891b0f_4_k_cu_b13f3c704cuda3std3__419piecewise_constructE:
	.zero		1
	.type		_ZN34_INTERNAL_ae891b0f_4_k_cu_b13f3c704cuda3std3__45__cpo6cbeginE,@object
	.size		_ZN34_INTERNAL_ae891b0f_4_k_cu_b13f3c704cuda3std3__45__cpo6cbeginE,(_ZN34_INTERNAL_ae891b0f_4_k_cu_b13f3c704cuda3std6ranges3__45__cpo4swapE - _ZN34_INTERNAL_ae891b0f_4_k_cu_b13f3c704cuda3std3__45__cpo6cbeginE)
_ZN34_INTERNAL_ae891b0f_4_k_cu_b13f3c704cuda3std3__45__cpo6cbeginE:
	.zero		1
	.type		_ZN34_INTERNAL_ae891b0f_4_k_cu_b13f3c704cuda3std6ranges3__45__cpo4swapE,@object
	.size		_ZN34_INTERNAL_ae891b0f_4_k_cu_b13f3c704cuda3std6ranges3__45__cpo4swapE,(.L_7 - _ZN34_INTERNAL_ae891b0f_4_k_cu_b13f3c704cuda3std6ranges3__45__cpo4swapE)
_ZN34_INTERNAL_ae891b0f_4_k_cu_b13f3c704cuda3std6ranges3__45__cpo4swapE:
	.zero		1
.L_7:


//--------------------- .nv.constant0._Z8softMax2iiPKfPf --------------------------
	.section	.nv.constant0._Z8softMax2iiPKfPf,"a",@progbits
	.sectionflags	@""
	.align	4
.nv.constant0._Z8softMax2iiPKfPf:
	.zero		920


//--------------------- .nv.constant0._Z7softMaxiiPKfPf --------------------------
	.section	.nv.constant0._Z7softMaxiiPKfPf,"a",@progbits
	.sectionflags	@""
	.align	4
.nv.constant0._Z7softMaxiiPKfPf:
	.zero		920


//--------------------- SYMBOLS --------------------------

	.type		.nv.reservedSmem.offset0,@object
	.size		.nv.reservedSmem.offset0,0x4
